# CuTe-DSL kernel — source=cudnn_frontend_dsl family=gemm_swiglu
# config = {"ab_dtype": "BFloat16", "c_dtype": "BFloat16", "mma_mn": [256, 128], "cluster_mn": [2, 1]}


// ===== COMPILED SASS (sm_100a) =====

	.target	sm_100a

	.elftype	@"ET_EXEC"


//--------------------- .note.nv.tkinfo           --------------------------
	.section	.note.nv.tkinfo,"",@"SHT_NOTE"
	.sectionflags	@"SHF_NOTE_NV_TKINFO"
	.tkinfo
        /*0018*/ 	.word	0x00000081
        /*0030*/ 	.string	""
        /*0030*/ 	.string	"ptxas"
        /*0030*/ 	.string	"Cuda compilation tools, release 12.9, V12.9.83"
        /*0030*/ 	.string	"Build system must define TOOLS_VERSION_EXTENDED"
        /*0030*/ 	.string	"-O 3 -arch sm_100a "



//--------------------- .note.nv.cuver            --------------------------
	.section	.note.nv.cuver,"",@"SHT_NOTE"
	.sectionflags	@"SHF_NOTE_NV_CUVER"
        /*0018*/ 	.short	0x0001
        /*001a*/ 	.short	0x0064
        /*001c*/ 	.short	0x0001
        /*001e*/ 	.short	0x0000
        /*0020*/ 	.short	0x0001
        /*0022*/ 	.short	0x0000


//--------------------- .nv.info                  --------------------------
	.section	.nv.info,"",@"SHT_CUDA_INFO"
	.align	4


	//----- nvinfo : EIATTR_REGCOUNT
	.align		4
        /*0000*/ 	.byte	0x04, 0x2f
        /*0002*/ 	.short	(.L_6 - .L_5)
	.align		4
.L_5:
        /*0004*/ 	.word	index@(kernel_cutlass_kernel_cudnngemm_swigludense_gemm_persistent_swigluPersistentDenseGemmKernel_object_at__TiledMMA_ThrLayoutVMNK21111000_PermutationMNK____MMAAtom_ThrID21_ShapeMNK25612816_TV_0)
        /*0008*/ 	.word	0x00000061


	//----- nvinfo : EIATTR_FRAME_SIZE
	.align		4
.L_6:
        /*000c*/ 	.byte	0x04, 0x11
        /*000e*/ 	.short	(.L_8 - .L_7)
	.align		4
.L_7:
        /*0010*/ 	.word	index@($__internal_2_$__cuda_sm10x_tcgen05_guardrail_trap_unallocated_columns_being_dealloced)
        /*0014*/ 	.word	0x00000000


	//----- nvinfo : EIATTR_FRAME_SIZE
	.align		4
.L_8:
        /*0018*/ 	.byte	0x04, 0x11
        /*001a*/ 	.short	(.L_10 - .L_9)
	.align		4
.L_9:
        /*001c*/ 	.word	index@($__internal_1_$__cuda_sm10x_tcgen05_guardrail_trap_phase_invalid_during_alloc)
        /*0020*/ 	.word	0x00000000


	//----- nvinfo : EIATTR_FRAME_SIZE
	.align		4
.L_10:
        /*0024*/ 	.byte	0x04, 0x11
        /*0026*/ 	.short	(.L_12 - .L_11)
	.align		4
.L_11:
        /*0028*/ 	.word	index@($__internal_0_$__cuda_sm10x_tcgen05_guardrail_trap_col_being_dealloced_not_returned_by_alloc)
        /*002c*/ 	.word	0x00000000


	//----- nvinfo : EIATTR_FRAME_SIZE
	.align		4
.L_12:
        /*0030*/ 	.byte	0x04, 0x11
        /*0032*/ 	.short	(.L_14 - .L_13)
	.align		4
.L_13:
        /*0034*/ 	.word	index@(kernel_cutlass_kernel_cudnngemm_swigludense_gemm_persistent_swigluPersistentDenseGemmKernel_object_at__TiledMMA_ThrLayoutVMNK21111000_PermutationMNK____MMAAtom_ThrID21_ShapeMNK25612816_TV_0)
        /*0038*/ 	.word	0x00000000


	//----- nvinfo : EIATTR_MIN_STACK_SIZE
	.align		4
.L_14:
        /*003c*/ 	.byte	0x04, 0x12
        /*003e*/ 	.short	(.L_16 - .L_15)
	.align		4
.L_15:
        /*0040*/ 	.word	index@(kernel_cutlass_kernel_cudnngemm_swigludense_gemm_persistent_swigluPersistentDenseGemmKernel_object_at__TiledMMA_ThrLayoutVMNK21111000_PermutationMNK____MMAAtom_ThrID21_ShapeMNK25612816_TV_0)
        /*0044*/ 	.word	0x00000000
.L_16:


//--------------------- .nv.info.kernel_cutlass_kernel_cudnngemm_swigludense_gemm_persistent_swigluPersistentDenseGemmKernel_object_at__TiledMMA_ThrLayoutVMNK21111000_PermutationMNK____MMAAtom_ThrID21_ShapeMNK25612816_TV_0 --------------------------
	.section	.nv.info.kernel_cutlass_kernel_cudnngemm_swigludense_gemm_persistent_swigluPersistentDenseGemmKernel_object_at__TiledMMA_ThrLayoutVMNK21111000_PermutationMNK____MMAAtom_ThrID21_ShapeMNK25612816_TV_0,"",@"SHT_CUDA_INFO"
	.sectionflags	@""
	.align	4


	//----- nvinfo : EIATTR_CUDA_API_VERSION
	.align		4
        /*0000*/ 	.byte	0x04, 0x37
        /*0002*/ 	.short	(.L_18 - .L_17)
.L_17:
        /*0004*/ 	.word	0x00000081


	//----- nvinfo : EIATTR_KPARAM_INFO
	.align		4
.L_18:
        /*0008*/ 	.byte	0x04, 0x17
        /*000a*/ 	.short	(.L_20 - .L_19)
.L_19:
        /*000c*/ 	.word	0x00000000
        /*0010*/ 	.short	0x0008
        /*0012*/ 	.short	0x0264
        /*0014*/ 	.byte	0x00, 0xf0, 0x11, 0x00


	//----- nvinfo : EIATTR_KPARAM_INFO
	.align		4
.L_20:
        /*0018*/ 	.byte	0x04, 0x17
        /*001a*/ 	.short	(.L_22 - .L_21)
.L_21:
        /*001c*/ 	.word	0x00000000
        /*0020*/ 	.short	0x0007
        /*0022*/ 	.short	0x0258
        /*0024*/ 	.byte	0x00, 0xf0, 0x31, 0x00


	//----- nvinfo : EIATTR_KPARAM_INFO
	.align		4
.L_22:
        /*0028*/ 	.byte	0x04, 0x17
        /*002a*/ 	.short	(.L_24 - .L_23)
.L_23:
        /*002c*/ 	.word	0x00000000
        /*0030*/ 	.short	0x0006
        /*0032*/ 	.short	0x024c
        /*0034*/ 	.byte	0x00, 0xf0, 0x31, 0x00


	//----- nvinfo : EIATTR_KPARAM_INFO
	.align		4
.L_24:
        /*0038*/ 	.byte	0x04, 0x17
        /*003a*/ 	.short	(.L_26 - .L_25)
.L_25:
        /*003c*/ 	.word	0x00000000
        /*0040*/ 	.short	0x0005
        /*0042*/ 	.short	0x0240
        /*0044*/ 	.byte	0x00, 0xf0, 0x31, 0x00


	//----- nvinfo : EIATTR_KPARAM_INFO
	.align		4
.L_26:
        /*0048*/ 	.byte	0x04, 0x17
        /*004a*/ 	.short	(.L_28 - .L_27)
.L_27:
        /*004c*/ 	.word	0x00000000
        /*0050*/ 	.short	0x0004
        /*0052*/ 	.short	0x01c0
        /*0054*/ 	.byte	0x00, 0xf0, 0x01, 0x02


	//----- nvinfo : EIATTR_KPARAM_INFO
	.align		4
.L_28:
        /*0058*/ 	.byte	0x04, 0x17
        /*005a*/ 	.short	(.L_30 - .L_29)
.L_29:
        /*005c*/ 	.word	0x00000000
        /*0060*/ 	.short	0x0003
        /*0062*/ 	.short	0x0140
        /*0064*/ 	.byte	0x00, 0xf0, 0x01, 0x02


	//----- nvinfo : EIATTR_KPARAM_INFO
	.align		4
.L_30:
        /*0068*/ 	.byte	0x04, 0x17
        /*006a*/ 	.short	(.L_32 - .L_31)
.L_31:
        /*006c*/ 	.word	0x00000000
        /*0070*/ 	.short	0x0002
        /*0072*/ 	.short	0x00c0
        /*0074*/ 	.byte	0x00, 0xf0, 0x01, 0x02


	//----- nvinfo : EIATTR_KPARAM_INFO
	.align		4
.L_32:
        /*0078*/ 	.byte	0x04, 0x17
        /*007a*/ 	.short	(.L_34 - .L_33)
.L_33:
        /*007c*/ 	.word	0x00000000
        /*0080*/ 	.short	0x0001
        /*0082*/ 	.short	0x0040
        /*0084*/ 	.byte	0x00, 0xf0, 0x01, 0x02


	//----- nvinfo : EIATTR_KPARAM_INFO
	.align		4
.L_34:
        /*0088*/ 	.byte	0x04, 0x17
        /*008a*/ 	.short	(.L_36 - .L_35)
.L_35:
        /*008c*/ 	.word	0x00000000
        /*0090*/ 	.short	0x0000
        /*0092*/ 	.short	0x0000
        /*0094*/ 	.byte	0x00, 0xf0, 0x0d, 0x00


	//----- nvinfo : EIATTR_AT_ENTRY_FRAGMENTS
	.align		4
.L_36:
        /*0098*/ 	.byte	0x04, 0x4f
        /*009a*/ 	.short	(.L_38 - .L_37)


	//   ....[0]....
.L_37:
        /*009c*/ 	.word	0x00000004


	//   ....[1]....
        /*00a0*/ 	.word	0x00000005


	//----- nvinfo : EIATTR_RESERVED_SMEM_USED
	.align		4
.L_38:
        /*00a4*/ 	.byte	0x01, 0x41
	.zero		2


	//----- nvinfo : EIATTR_SPARSE_MMA_MASK
	.align		4
        /*00a8*/ 	.byte	0x03, 0x50
        /*00aa*/ 	.short	0x0000


	//----- nvinfo : EIATTR_TCGEN05_2CTA_USED
	.align		4
        /*00ac*/ 	.byte	0x01, 0x52
	.zero		2


	//----- nvinfo : EIATTR_MAXREG_COUNT
	.align		4
        /*00b0*/ 	.byte	0x03, 0x1b
        /*00b2*/ 	.short	0x00ff


	//----- nvinfo : EIATTR_NUM_BARRIERS
	.align		4
        /*00b4*/ 	.byte	0x02, 0x4c
        /*00b6*/ 	.byte	0x03
	.zero		1


	//----- nvinfo : EIATTR_INT_WARP_WIDE_INSTR_OFFSETS
	.align		4
        /*00b8*/ 	.byte	0x04, 0x31
        /*00ba*/ 	.short	(.L_40 - .L_39)


	//   ....[0]....
.L_39:
        /*00bc*/ 	.word	0x000045d0


	//   ....[1]....
        /*00c0*/ 	.word	0x00004600


	//----- nvinfo : EIATTR_COOP_GROUP_MASK_REGIDS
	.align		4
.L_40:
        /*00c4*/ 	.byte	0x04, 0x29
        /*00c6*/ 	.short	(.L_42 - .L_41)


	//   ....[0]....
.L_41:
        /*00c8*/ 	.word	0xffffffff


	//   ....[1]....
        /*00cc*/ 	.word	0xffffffff


	//   ....[2]....
        /*00d0*/ 	.word	0xffffffff


	//   ....[3]....
        /*00d4*/ 	.word	0xffffffff


	//   ....[4]....
        /*00d8*/ 	.word	0xffffffff


	//   ....[5]....
        /*00dc*/ 	.word	0xffffffff


	//   ....[6]....
        /*00e0*/ 	.word	0xffffffff


	//----- nvinfo : EIATTR_COOP_GROUP_INSTR_OFFSETS
	.align		4
.L_42:
        /*00e4*/ 	.byte	0x04, 0x28
        /*00e6*/ 	.short	(.L_44 - .L_43)


	//   ....[0]....
.L_43:
        /*00e8*/ 	.word	0x000003d0


	//   ....[1]....
        /*00ec*/ 	.word	0x00000580


	//   ....[2]....
        /*00f0*/ 	.word	0x000006d0


	//   ....[3]....
        /*00f4*/ 	.word	0x00001b30


	//   ....[4]....
        /*00f8*/ 	.word	0x00002140


	//   ....[5]....
        /*00fc*/ 	.word	0x00004450


	//   ....[6]....
        /*0100*/ 	.word	0x000046b0


	//----- nvinfo : EIATTR_VRC_CTA_INIT_COUNT
	.align		4
.L_44:
        /*0104*/ 	.byte	0x02, 0x4a
        /*0106*/ 	.byte	0x80
	.zero		1


	//----- nvinfo : EIATTR_MBARRIER_INSTR_OFFSETS
	.align		4
        /*0108*/ 	.byte	0x04, 0x39
        /*010a*/ 	.short	(.L_46 - .L_45)


	//   ....[0]....
.L_45:
        /*010c*/ 	.word	0x000002a0
        /*0110*/ 	.word	0x000000ff
        /*0114*/ 	.word	0x00000000
        /*0118*/ 	.short	0x0100
        /*011a*/ 	.byte	0x06
	.zero		1


	//   ....[1]....
        /*011c*/ 	.word	0x000002b0
        /*0120*/ 	.word	0x000000ff
        /*0124*/ 	.word	0x00000008
        /*0128*/ 	.short	0x0100
        /*012a*/ 	.byte	0x06
	.zero		1


	//   ....[2]....
        /*012c*/ 	.word	0x000002c0
        /*0130*/ 	.word	0x000000ff
        /*0134*/ 	.word	0x00000010
        /*0138*/ 	.short	0x0100
        /*013a*/ 	.byte	0x06
	.zero		1


	//   ....[3]....
        /*013c*/ 	.word	0x000002d0
        /*0140*/ 	.word	0x000000ff
        /*0144*/ 	.word	0x00000018
        /*0148*/ 	.short	0x0100
        /*014a*/ 	.byte	0x06
	.zero		1


	//   ....[4]....
        /*014c*/ 	.word	0x000002e0
        /*0150*/ 	.word	0x000000ff
        /*0154*/ 	.word	0x00000020
        /*0158*/ 	.short	0x0100
        /*015a*/ 	.byte	0x06
	.zero		1


	//   ....[5]....
        /*015c*/ 	.word	0x000002f0
        /*0160*/ 	.word	0x000000ff
        /*0164*/ 	.word	0x00000028
        /*0168*/ 	.short	0x0100
        /*016a*/ 	.byte	0x06
	.zero		1


	//   ....[6]....
        /*016c*/ 	.word	0x00000300
        /*0170*/ 	.word	0x000000ff
        /*0174*/ 	.word	0x00000030
        /*0178*/ 	.short	0x0100
        /*017a*/ 	.byte	0x06
	.zero		1


	//   ....[7]....
        /*017c*/ 	.word	0x00000310
        /*0180*/ 	.word	0x000000ff
        /*0184*/ 	.word	0x00000038
        /*0188*/ 	.short	0x0100
        /*018a*/ 	.byte	0x06
	.zero		1


	//   ....[8]....
        /*018c*/ 	.word	0x00000320
        /*0190*/ 	.word	0x000000ff
        /*0194*/ 	.word	0x00000040
        /*0198*/ 	.short	0x0100
        /*019a*/ 	.byte	0x06
	.zero		1


	//   ....[9]....
        /*019c*/ 	.word	0x00000330
        /*01a0*/ 	.word	0x000000ff
        /*01a4*/ 	.word	0x00000048
        /*01a8*/ 	.short	0x0100
        /*01aa*/ 	.byte	0x06
	.zero		1


	//   ....[10]....
        /*01ac*/ 	.word	0x00000340
        /*01b0*/ 	.word	0x000000ff
        /*01b4*/ 	.word	0x00000050
        /*01b8*/ 	.short	0x0100
        /*01ba*/ 	.byte	0x06
	.zero		1


	//   ....[11]....
        /*01bc*/ 	.word	0x00000350
        /*01c0*/ 	.word	0x000000ff
        /*01c4*/ 	.word	0x00000058
        /*01c8*/ 	.short	0x0100
        /*01ca*/ 	.byte	0x06
	.zero		1


	//   ....[12]....
        /*01cc*/ 	.word	0x00000360
        /*01d0*/ 	.word	0x000000ff
        /*01d4*/ 	.word	0x00000060
        /*01d8*/ 	.short	0x0100
        /*01da*/ 	.byte	0x06
	.zero		1


	//   ....[13]....
        /*01dc*/ 	.word	0x00000370
        /*01e0*/ 	.word	0x000000ff
        /*01e4*/ 	.word	0x00000068
        /*01e8*/ 	.short	0x0100
        /*01ea*/ 	.byte	0x06
	.zero		1


	//   ....[14]....
        /*01ec*/ 	.word	0x000004f0
        /*01f0*/ 	.word	0x000000ff
        /*01f4*/ 	.word	0x00000070
        /*01f8*/ 	.short	0x0100
        /*01fa*/ 	.byte	0x07
	.zero		1


	//   ....[15]....
        /*01fc*/ 	.word	0x00000500
        /*0200*/ 	.word	0x000000ff
        /*0204*/ 	.word	0x00000078
        /*0208*/ 	.short	0x0100
        /*020a*/ 	.byte	0x07
	.zero		1


	//   ....[16]....
        /*020c*/ 	.word	0x00000510
        /*0210*/ 	.word	0x000000ff
        /*0214*/ 	.word	0x00000080
        /*0218*/ 	.short	0x0100
        /*021a*/ 	.byte	0x07
	.zero		1


	//   ....[17]....
        /*021c*/ 	.word	0x00000520
        /*0220*/ 	.word	0x000000ff
        /*0224*/ 	.word	0x00000088
        /*0228*/ 	.short	0x0100
        /*022a*/ 	.byte	0x07
	.zero		1


	//   ....[18]....
        /*022c*/ 	.word	0x00000670
        /*0230*/ 	.word	0x000000ff
        /*0234*/ 	.word	0x00000090
        /*0238*/ 	.short	0x0100
        /*023a*/ 	.byte	0x06
	.zero		1


	//   ....[19]....
        /*023c*/ 	.word	0x00000ad0
        /*0240*/ 	.word	0x000000ff
        /*0244*/ 	.word	0x00000038
        /*0248*/ 	.short	0x010a
        /*024a*/ 	.byte	0x06
	.zero		1


	//   ....[20]....
        /*024c*/ 	.word	0x00000c10
        /*0250*/ 	.word	0x000000ff
        /*0254*/ 	.word	0x00000038
        /*0258*/ 	.short	0x010a
        /*025a*/ 	.byte	0x09
	.zero		1


	//   ....[21]....
        /*025c*/ 	.word	0x00000de0
        /*0260*/ 	.word	0x000000ff
        /*0264*/ 	.word	0x00000038
        /*0268*/ 	.short	0x010a
        /*026a*/ 	.byte	0x1e
	.zero		1


	//   ....[22]....
        /*026c*/ 	.word	0x000011b0
        /*0270*/ 	.word	0x000000ff
        /*0274*/ 	.word	0x00000038
        /*0278*/ 	.short	0x010a
        /*027a*/ 	.byte	0x05
	.zero		1


	//   ....[23]....
        /*027c*/ 	.word	0x000015f0
        /*0280*/ 	.word	0x000000ff
        /*0284*/ 	.word	0x00000000
        /*0288*/ 	.short	0x010a
        /*028a*/ 	.byte	0x0a
	.zero		1


	//   ....[24]....
        /*028c*/ 	.word	0x00001600
        /*0290*/ 	.word	0x000000ff
        /*0294*/ 	.word	0x00000080
        /*0298*/ 	.short	0x010a
        /*029a*/ 	.byte	0x06
	.zero		1


	//   ....[25]....
        /*029c*/ 	.word	0x00001790
        /*02a0*/ 	.word	0x000000ff
        /*02a4*/ 	.word	0x00000000
        /*02a8*/ 	.short	0x010a
        /*02aa*/ 	.byte	0x05
	.zero		1


	//   ....[26]....
        /*02ac*/ 	.word	0x00001900
        /*02b0*/ 	.word	0x000000ff
        /*02b4*/ 	.word	0x00000000
        /*02b8*/ 	.short	0x010a
        /*02ba*/ 	.byte	0x0a
	.zero		1


	//   ....[27]....
        /*02bc*/ 	.word	0x00001ab0
        /*02c0*/ 	.word	0x00000000
        /*02c4*/ 	.word	0x00000080
        /*02c8*/ 	.short	0x010a
        /*02ca*/ 	.byte	0xff
	.zero		1


	//   ....[28]....
        /*02cc*/ 	.word	0x00001db0
        /*02d0*/ 	.word	0x00000000
        /*02d4*/ 	.word	0x00000000
        /*02d8*/ 	.short	0x010a
        /*02da*/ 	.byte	0xff
	.zero		1


	//   ....[29]....
        /*02dc*/ 	.word	0x00001dd0
        /*02e0*/ 	.word	0x00000000
        /*02e4*/ 	.word	0x00000000
        /*02e8*/ 	.short	0x010a
        /*02ea*/ 	.byte	0xff
	.zero		1


	//   ....[30]....
        /*02ec*/ 	.word	0x00001fb0
        /*02f0*/ 	.word	0x00000008
        /*02f4*/ 	.word	0x00000000
        /*02f8*/ 	.short	0x010a
        /*02fa*/ 	.byte	0xff
	.zero		1


	//   ....[31]....
        /*02fc*/ 	.word	0x00001fd0
        /*0300*/ 	.word	0x00000008
        /*0304*/ 	.word	0x00000000
        /*0308*/ 	.short	0x010a
        /*030a*/ 	.byte	0xff
	.zero		1


	//   ....[32]....
        /*030c*/ 	.word	0x000020c0
        /*0310*/ 	.word	0x00000008
        /*0314*/ 	.word	0x00000000
        /*0318*/ 	.short	0x0101
        /*031a*/ 	.byte	0xff
	.zero		1


	//   ....[33]....
        /*031c*/ 	.word	0x000027a0
        /*0320*/ 	.word	0x000000ff
        /*0324*/ 	.word	0x00000070
        /*0328*/ 	.short	0x010a
        /*032a*/ 	.byte	0x1a
	.zero		1


	//   ....[34]....
        /*032c*/ 	.word	0x00004110
        /*0330*/ 	.word	0x000000ff
        /*0334*/ 	.word	0x00000000
        /*0338*/ 	.short	0x0101
        /*033a*/ 	.byte	0x1a
	.zero		1


	//   ....[35]....
        /*033c*/ 	.word	0x00004420
        /*0340*/ 	.word	0x00000005
        /*0344*/ 	.word	0x00000000
        /*0348*/ 	.short	0x0101
        /*034a*/ 	.byte	0xff
	.zero		1


	//   ....[36]....
        /*034c*/ 	.word	0x00004430
        /*0350*/ 	.word	0x00000002
        /*0354*/ 	.word	0x00000090
        /*0358*/ 	.short	0x010a
        /*035a*/ 	.byte	0xff
	.zero		1


	//   ....[37]....
        /*035c*/ 	.word	0x00004710
        /*0360*/ 	.word	0x00000000
        /*0364*/ 	.word	0x00000038
        /*0368*/ 	.short	0x010a
        /*036a*/ 	.byte	0xff
	.zero		1


	//   ....[38]....
        /*036c*/ 	.word	0x00004790
        /*0370*/ 	.word	0x00000000
        /*0374*/ 	.word	0x00000038
        /*0378*/ 	.short	0x010a
        /*037a*/ 	.byte	0xff
	.zero		1


	//   ....[39]....
        /*037c*/ 	.word	0x00004800
        /*0380*/ 	.word	0x00000000
        /*0384*/ 	.word	0x00000080
        /*0388*/ 	.short	0x010a
        /*038a*/ 	.byte	0xff
	.zero		1


	//   ....[40]....
        /*038c*/ 	.word	0x00004880
        /*0390*/ 	.word	0x00000000
        /*0394*/ 	.word	0x00000000
        /*0398*/ 	.short	0x010a
        /*039a*/ 	.byte	0xff
	.zero		1


	//   ....[41]....
        /*039c*/ 	.word	0x000048e0
        /*03a0*/ 	.word	0x00000000
        /*03a4*/ 	.word	0x00000080
        /*03a8*/ 	.short	0x010a
        /*03aa*/ 	.byte	0xff
	.zero		1


	//   ....[42]....
        /*03ac*/ 	.word	0x00004940
        /*03b0*/ 	.word	0x00000000
        /*03b4*/ 	.word	0x00000000
        /*03b8*/ 	.short	0x010a
        /*03ba*/ 	.byte	0xff
	.zero		1


	//   ....[43]....
        /*03bc*/ 	.word	0x000049a0
        /*03c0*/ 	.word	0x00000008
        /*03c4*/ 	.word	0x00000000
        /*03c8*/ 	.short	0x010a
        /*03ca*/ 	.byte	0xff
	.zero		1


	//   ....[44]....
        /*03cc*/ 	.word	0x00004a10
        /*03d0*/ 	.word	0x00000004
        /*03d4*/ 	.word	0x00000070
        /*03d8*/ 	.short	0x010a
        /*03da*/ 	.byte	0xff
	.zero		1


	//   ....[45]....
        /*03dc*/ 	.word	0x00004a60
        /*03e0*/ 	.word	0x00000002
        /*03e4*/ 	.word	0x00000090
        /*03e8*/ 	.short	0x010a
        /*03ea*/ 	.byte	0xff
	.zero		1


	//----- nvinfo : EIATTR_NUM_MBARRIERS
	.align		4
.L_46:
        /*03ec*/ 	.byte	0x03, 0x38
        /*03ee*/ 	.short	0x0013


	//----- nvinfo : EIATTR_EXIT_INSTR_OFFSETS
	.align		4
        /*03f0*/ 	.byte	0x04, 0x1c
        /*03f2*/ 	.short	(.L_48 - .L_47)


	//   ....[0]....
.L_47:
        /*03f4*/ 	.word	0x00001af0


	//   ....[1]....
        /*03f8*/ 	.word	0x000046d0


	//----- nvinfo : EIATTR_REQNTID
	.align		4
.L_48:
        /*03fc*/ 	.byte	0x04, 0x10
        /*03fe*/ 	.short	(.L_50 - .L_49)
.L_49:
        /*0400*/ 	.word	0x000000c0
        /*0404*/ 	.word	0x00000001
        /*0408*/ 	.word	0x00000001


	//----- nvinfo : EIATTR_CRS_STACK_SIZE
	.align		4
.L_50:
        /*040c*/ 	.byte	0x04, 0x1e
        /*040e*/ 	.short	(.L_52 - .L_51)
.L_51:
        /*0410*/ 	.word	0x00000000


	//----- nvinfo : EIATTR_CBANK_PARAM_SIZE
	.align		4
.L_52:
        /*0414*/ 	.byte	0x03, 0x19
        /*0416*/ 	.short	0x0268


	//----- nvinfo : EIATTR_PARAM_CBANK
	.align		4
        /*0418*/ 	.byte	0x04, 0x0a
        /*041a*/ 	.short	(.L_54 - .L_53)
	.align		4
.L_53:
        /*041c*/ 	.word	index@(.nv.constant0.kernel_cutlass_kernel_cudnngemm_swigludense_gemm_persistent_swigluPersistentDenseGemmKernel_object_at__TiledMMA_ThrLayoutVMNK21111000_PermutationMNK____MMAAtom_ThrID21_ShapeMNK25612816_TV_0)
        /*0420*/ 	.short	0x0380
        /*0422*/ 	.short	0x0268


	//----- nvinfo : EIATTR_SW_WAR
	.align		4
.L_54:
        /*0424*/ 	.byte	0x04, 0x36
        /*0426*/ 	.short	(.L_56 - .L_55)
.L_55:
        /*0428*/ 	.word	0x00000008
.L_56:


//--------------------- .nv.compat                --------------------------
	.section	.nv.compat,"",@"SHT_CUDA_COMPAT_INFO"
	.align	4
        /*0000*/ 	.byte	0x02, 0x02, 0x02, 0x00, 0x02, 0x05, 0x05, 0x00, 0x02, 0x03, 0x01, 0x00, 0x02, 0x06, 0x01, 0x00


//--------------------- .nv.callgraph             --------------------------
	.section	.nv.callgraph,"",@"SHT_CUDA_CALLGRAPH"
	.align	4
	.sectionentsize	8
	.align		4
        /*0000*/ 	.word	0x00000000
	.align		4
        /*0004*/ 	.word	0xffffffff
	.align		4
        /*0008*/ 	.word	0x00000000
	.align		4
        /*000c*/ 	.word	0xfffffffe
	.align		4
        /*0010*/ 	.word	0x00000000
	.align		4
        /*0014*/ 	.word	0xfffffffd
	.align		4
        /*0018*/ 	.word	0x00000000
	.align		4
        /*001c*/ 	.word	0xfffffffc


//--------------------- .text.kernel_cutlass_kernel_cudnngemm_swigludense_gemm_persistent_swigluPersistentDenseGemmKernel_object_at__TiledMMA_ThrLayoutVMNK21111000_PermutationMNK____MMAAtom_ThrID21_ShapeMNK25612816_TV_0 --------------------------
	.section	.text.kernel_cutlass_kernel_cudnngemm_swigludense_gemm_persistent_swigluPersistentDenseGemmKernel_object_at__TiledMMA_ThrLayoutVMNK21111000_PermutationMNK____MMAAtom_ThrID21_ShapeMNK25612816_TV_0,"ax",@progbits
	.align	128
        .global         kernel_cutlass_kernel_cudnngemm_swigludense_gemm_persistent_swigluPersistentDenseGemmKernel_object_at__TiledMMA_ThrLayoutVMNK21111000_PermutationMNK____MMAAtom_ThrID21_ShapeMNK25612816_TV_0
        .type           kernel_cutlass_kernel_cudnngemm_swigludense_gemm_persistent_swigluPersistentDenseGemmKernel_object_at__TiledMMA_ThrLayoutVMNK21111000_PermutationMNK____MMAAtom_ThrID21_ShapeMNK25612816_TV_0,@function
        .size           kernel_cutlass_kernel_cudnngemm_swigludense_gemm_persistent_swigluPersistentDenseGemmKernel_object_at__TiledMMA_ThrLayoutVMNK21111000_PermutationMNK____MMAAtom_ThrID21_ShapeMNK25612816_TV_0,(.L_x_71 - kernel_cutlass_kernel_cudnngemm_swigludense_gemm_persistent_swigluPersistentDenseGemmKernel_object_at__TiledMMA_ThrLayoutVMNK21111000_PermutationMNK____MMAAtom_ThrID21_ShapeMNK25612816_TV_0)
        .other          kernel_cutlass_kernel_cudnngemm_swigludense_gemm_persistent_swigluPersistentDenseGemmKernel_object_at__TiledMMA_ThrLayoutVMNK21111000_PermutationMNK____MMAAtom_ThrID21_ShapeMNK25612816_TV_0,@"STO_CUDA_ENTRY STV_DEFAULT"
kernel_cutlass_kernel_cudnngemm_swigludense_gemm_persistent_swigluPersistentDenseGemmKernel_object_at__TiledMMA_ThrLayoutVMNK21111000_PermutationMNK____MMAAtom_ThrID21_ShapeMNK25612816_TV_0:
.text.kernel_cutlass_kernel_cudnngemm_swigludense_gemm_persistent_swigluPersistentDenseGemmKernel_object_at__TiledMMA_ThrLayoutVMNK21111000_PermutationMNK____MMAAtom_ThrID21_ShapeMNK25612816_TV_0:
[----:B------:R-:W1:Y:S01]  /*0000*/  LDC R1, c[0x0][0x37c] ;  /* 0x0000df00ff017b82 */ /* 0x000e620000000800 */
[----:B------:R-:W2:Y:S07]  /*0010*/  S2R R4, SR_TID.X ;  /* 0x0000000000047919 */ /* 0x000eae0000002100 */
[----:B------:R-:W3:Y:S01]  /*0020*/  S2UR UR4, SR_CgaCtaId ;  /* 0x00000000000479c3 */ /* 0x000ee20000008800 */
[----:B------:R-:W4:Y:S01]  /*0030*/  LDCU.U8 UR7, c[0x0][0x382] ;  /* 0x00007040ff0777ac */ /* 0x000f220008000000 */
[----:B------:R-:W5:Y:S06]  /*0040*/  LDCU.U8 UR6, c[0x0][0x381] ;  /* 0x00007020ff0677ac */ /* 0x000f6c0008000000 */
[----:B------:R-:W2:Y:S01]  /*0050*/  S2UR UR22, SR_CTAID.X ;  /* 0x00000000001679c3 */ /* 0x000ea20000002500 */
[----:B------:R-:W2:Y:S01]  /*0060*/  LDCU UR5, c[0x0][0x36c] ;  /* 0x00006d80ff0577ac */ /* 0x000ea20008000800 */
[----:B----4-:R-:W-:-:S02]  /*0070*/  ULOP3.LUT UR7, UR7, 0x1, URZ, 0xc0, !UPT ;  /* 0x0000000107077892 */ /* 0x010fc4000f8ec0ff */
[----:B-----5:R-:W-:Y:S02]  /*0080*/  ULOP3.LUT UR6, UR6, 0x1, URZ, 0xc0, !UPT ;  /* 0x0000000106067892 */ /* 0x020fe4000f8ec0ff */
[----:B---3--:R-:W-:Y:S02]  /*0090*/  ULEA.HI UR13, UR4, UR4, URZ, 0x1 ;  /* 0x00000004040d7291 */ /* 0x008fe4000f8f08ff */
[----:B--2---:R-:W-:Y:S02]  /*00a0*/  UISETP.EQ.U32.AND UP2, UPT, UR5, 0x1, UPT ;  /* 0x000000010500788c */ /* 0x004fe4000bf42070 */
[----:B------:R-:W-:Y:S01]  /*00b0*/  UISETP.NE.U32.AND UP6, UPT, UR7, 0x1, UPT ;  /* 0x000000010700788c */ /* 0x000fe2000bfc5070 */
[----:B------:R-:W-:Y:S01]  /*00c0*/  SHF.R.U32.HI R0, RZ, 0x5, R4 ;  /* 0x00000005ff007819 */ /* 0x000fe20000011604 */
[----:B------:R-:W-:Y:S02]  /*00d0*/  ULOP3.LUT UR22, UR22, 0x1, URZ, 0xc0, !UPT ;  /* 0x0000000116167892 */ /* 0x000fe4000f8ec0ff */
[----:B------:R-:W-:Y:S01]  /*00e0*/  UISETP.NE.U32.AND UP5, UPT, UR6, 0x1, UPT ;  /* 0x000000010600788c */ /* 0x000fe2000bfa5070 */
[----:B------:R-:W-:Y:S01]  /*00f0*/  R2UR UR23, R0 ;  /* 0x00000000001772ca */ /* 0x000fe200000e0000 */
[----:B------:R-:W-:-:S12]  /*0100*/  ULOP3.LUT UR12, UR13, 0xfffffffe, URZ, 0xc0, !UPT ;  /* 0xfffffffe0d0c7892 */ /* 0x000fd8000f8ec0ff */
[----:B------:R-:W-:Y:S02]  /*0110*/  UISETP.NE.AND UP4, UPT, UR23, 0x5, UPT ;  /* 0x000000051700788c */ /* 0x000fe4000bf85270 */
[----:B------:R-:W-:-:S07]  /*0120*/  UISETP.NE.AND UP3, UPT, UR23, URZ, UPT ;  /* 0x000000ff1700728c */ /* 0x000fce000bf65270 */
[----:B-1----:R-:W-:Y:S05]  /*0130*/  BRA.U UP4, `(.L_x_0) ;  /* 0x0000000104387547 */ /* 0x002fea000b800000 */
[----:B------:R-:W1:Y:S02]  /*0140*/  LDCU.64 UR6, c[0x0][0x348] ;  /* 0x00006900ff0677ac */ /* 0x000e640008000a00 */
[----:B-1----:R-:W-:Y:S02]  /*0150*/  UIADD3 UR14, UP1, UPT, UR6, 0x40, URZ ;  /* 0x00000040060e7890 */ /* 0x002fe4000ff3e0ff */
[----:B------:R-:W-:Y:S02]  /*0160*/  UIADD3 UR10, UP0, UPT, UR6, 0xc0, URZ ;  /* 0x000000c0060a7890 */ /* 0x000fe4000ff1e0ff */
[----:B------:R-:W-:Y:S02]  /*0170*/  UIADD3.X UR15, UPT, UPT, URZ, UR7, URZ, UP1, !UPT ;  /* 0x00000007ff0f7290 */ /* 0x000fe40008ffe4ff */
[----:B------:R-:W-:Y:S02]  /*0180*/  UIADD3 UR8, UP1, UPT, UR6, 0x140, URZ ;  /* 0x0000014006087890 */ /* 0x000fe4000ff3e0ff */
[----:B------:R-:W-:-:S02]  /*0190*/  UIADD3.X UR11, UPT, UPT, URZ, UR7, URZ, UP0, !UPT ;  /* 0x00000007ff0b7290 */ /* 0x000fc400087fe4ff */
[----:B------:R-:W-:Y:S02]  /*01a0*/  UIADD3 UR6, UP0, UPT, UR6, 0x1c0, URZ ;  /* 0x000001c006067890 */ /* 0x000fe4000ff1e0ff */
[----:B------:R-:W-:Y:S01]  /*01b0*/  UIADD3.X UR9, UPT, UPT, URZ, UR7, URZ, UP1, !UPT ;  /* 0x00000007ff097290 */ /* 0x000fe20008ffe4ff */
[----:B------:R1:W-:Y:S01]  /*01c0*/  UTMACCTL.PF [UR14] ;  /* 0x000000000e0079b9 */ /* 0x0003e20008040000 */
[----:B------:R-:W-:-:S03]  /*01d0*/  UIADD3.X UR7, UPT, UPT, URZ, UR7, URZ, UP0, !UPT ;  /* 0x00000007ff077290 */ /* 0x000fc600087fe4ff */
[----:B------:R1:W-:Y:S04]  /*01e0*/  UTMACCTL.PF [UR10] ;  /* 0x000000000a0079b9 */ /* 0x0003e80008040000 */
[----:B------:R1:W-:Y:S02]  /*01f0*/  UTMACCTL.PF [UR8] ;  /* 0x00000000080079b9 */ /* 0x0003e40008040000 */
[----:B------:R1:W-:Y:S02]  /*0200*/  UTMACCTL.PF [UR6] ;  /* 0x00000000060079b9 */ /* 0x0003e40008040000 */
[----:B-1----:R-:W-:Y:S01]  /*0210*/  NOP ;  /* 0x0000000000007918 */ /* 0x002fe20000000000 */
.L_x_0:
[----:B------:R-:W-:Y:S05]  /*0220*/  BRA.U UP3, `(.L_x_1) ;  /* 0x0000000103587547 */ /* 0x000fea000b800000 */
[----:B------:R-:W-:Y:S01]  /*0230*/  UMOV UR6, 0x400 ;  /* 0x0000040000067882 */ /* 0x000fe20000000000 */
[----:B------:R-:W-:Y:S01]  /*0240*/  UMOV UR5, 0x1 ;  /* 0x0000000100057882 */ /* 0x000fe20000000000 */
[----:B------:R-:W-:Y:S02]  /*0250*/  ULEA UR6, UR4, UR6, 0x18 ;  /* 0x0000000604067291 */ /* 0x000fe4000f8ec0ff */
[----:B------:R-:W-:-:S04]  /*0260*/  UIADD3 UR8, UPT, UPT, -UR5, 0x100000, URZ ;  /* 0x0010000005087890 */ /* 0x000fc8000fffe1ff */
[----:B------:R-:W-:Y:S02]  /*0270*/  USHF.L.U32 UR9, UR8, 0xb, URZ ;  /* 0x0000000b08097899 */ /* 0x000fe400080006ff */
[----:B------:R-:W-:Y:S01]  /*0280*/  USHF.L.U32 UR8, UR8, 0x1, URZ ;  /* 0x0000000108087899 */ /* 0x000fe200080006ff */
[----:B------:R-:W1:Y:S11]  /*0290*/  FENCE.VIEW.ASYNC.S ;  /* 0x00000000000073c6 */ /* 0x000e760000000000 */
[----:B-1----:R1:W2:Y:S01]  /*02a0*/  SYNCS.EXCH.64 URZ, [UR6], UR8 ;  /* 0x0000000806ff75b2 */ /* 0x0022a20008000100 */
[----:B------:R1:W3:Y:S01]  /*02b0*/  SYNCS.EXCH.64 URZ, [UR6+0x8], UR8 ;  /* 0x0000080806ff75b2 */ /* 0x0002e20008000100 */
[----:B------:R1:W4:Y:S01]  /*02c0*/  SYNCS.EXCH.64 URZ, [UR6+0x10], UR8 ;  /* 0x0000100806ff75b2 */ /* 0x0003220008000100 */
[----:B------:R1:W5:Y:S01]  /*02d0*/  SYNCS.EXCH.64 URZ, [UR6+0x18], UR8 ;  /* 0x0000180806ff75b2 */ /* 0x0003620008000100 */
[----:B------:R1:W1:Y:S01]  /*02e0*/  SYNCS.EXCH.64 URZ, [UR6+0x20], UR8 ;  /* 0x0000200806ff75b2 */ /* 0x0002620008000100 */
        /* <DEDUP_REMOVED lines=9> */
[----:B------:R-:W-:Y:S01]  /*0380*/  NOP ;  /* 0x0000000000007918 */ /* 0x000fe20000000000 */
.L_x_1:
[----:B------:R-:W-:Y:S01]  /*0390*/  NOP ;  /* 0x0000000000007918 */ /* 0x000fe20000000000 */
[----:B------:R-:W-:Y:S05]  /*03a0*/  BRA.U !UP2, `(.L_x_2) ;  /* 0x000000010a087547 */ /* 0x000fea000b800000 */
[----:B-12345:R-:W-:Y:S01]  /*03b0*/  UCGABAR_ARV ;  /* 0x00000000000079c7 */ /* 0x03efe20008000000 */
[----:B------:R-:W-:Y:S05]  /*03c0*/  BRA `(.L_x_3) ;  /* 0x0000000000047947 */ /* 0x000fea0003800000 */
.L_x_2:
[----:B-12345:R-:W-:Y:S01]  /*03d0*/  NOP ;  /* 0x0000000000007918 */ /* 0x03efe20000000000 */
.L_x_3:
[----:B------:R-:W-:Y:S05]  /*03e0*/  BRA.U !UP2, `(.L_x_4) ;  /* 0x000000010a0c7547 */ /* 0x000fea000b800000 */
[----:B------:R-:W-:Y:S01]  /*03f0*/  UCGABAR_WAIT ;  /* 0x0000000000007dc7 */ /* 0x000fe20008000000 */
[----:B------:R-:W-:Y:S01]  /*0400*/  CCTL.IVALL ;  /* 0x00000000ff00798f */ /* 0x000fe20002000000 */
[----:B------:R-:W-:Y:S05]  /*0410*/  BRA `(.L_x_5) ;  /* 0x0000000000047947 */ /* 0x000fea0003800000 */
.L_x_4:
[----:B------:R-:W-:Y:S06]  /*0420*/  BAR.SYNC.DEFER_BLOCKING 0x0 ;  /* 0x0000000000007b1d */ /* 0x000fec0000010000 */
.L_x_5:
[----:B------:R-:W-:Y:S05]  /*0430*/  BRA.U UP3, `(.L_x_6) ;  /* 0x0000000103407547 */ /* 0x000fea000b800000 */
[----:B------:R-:W-:Y:S01]  /*0440*/  UMOV UR7, 0x400 ;  /* 0x0000040000077882 */ /* 0x000fe20000000000 */
[----:B------:R-:W-:Y:S01]  /*0450*/  UMOV UR6, 0x1 ;  /* 0x0000000100067882 */ /* 0x000fe20000000000 */
[----:B------:R-:W-:Y:S01]  /*0460*/  UMOV UR5, 0x8 ;  /* 0x0000000800057882 */ /* 0x000fe20000000000 */
[----:B------:R-:W-:Y:S02]  /*0470*/  ULEA UR7, UR4, UR7, 0x18 ;  /* 0x0000000704077291 */ /* 0x000fe4000f8ec0ff */
[----:B------:R-:W-:-:S04]  /*0480*/  UIADD3 UR8, UPT, UPT, -UR6, 0x100000, URZ ;  /* 0x0010000006087890 */ /* 0x000fc8000fffe1ff */
[----:B------:R-:W-:Y:S02]  /*0490*/  USHF.L.U32 UR9, UR8, 0xb, URZ ;  /* 0x0000000b08097899 */ /* 0x000fe400080006ff */
[----:B------:R-:W-:Y:S02]  /*04a0*/  USHF.L.U32 UR8, UR8, 0x1, URZ ;  /* 0x0000000108087899 */ /* 0x000fe400080006ff */
[----:B------:R-:W-:-:S04]  /*04b0*/  UIADD3 UR10, UPT, UPT, -UR5, 0x100000, URZ ;  /* 0x00100000050a7890 */ /* 0x000fc8000fffe1ff */
[----:B------:R-:W-:Y:S02]  /*04c0*/  USHF.L.U32 UR11, UR10, 0xb, URZ ;  /* 0x0000000b0a0b7899 */ /* 0x000fe400080006ff */
[----:B------:R-:W-:Y:S01]  /*04d0*/  USHF.L.U32 UR10, UR10, 0x1, URZ ;  /* 0x000000010a0a7899 */ /* 0x000fe200080006ff */
[----:B------:R-:W1:Y:S03]  /*04e0*/  FENCE.VIEW.ASYNC.S ;  /* 0x00000000000073c6 */ /* 0x000e660000000000 */
[----:B-1----:R1:W2:Y:S01]  /*04f0*/  SYNCS.EXCH.64 URZ, [UR7+0x70], UR8 ;  /* 0x0000700807ff75b2 */ /* 0x0022a20008000100 */
[----:B------:R1:W3:Y:S07]  /*0500*/  SYNCS.EXCH.64 URZ, [UR7+0x78], UR8 ;  /* 0x0000780807ff75b2 */ /* 0x0002ee0008000100 */
[----:B------:R1:W4:Y:S01]  /*0510*/  SYNCS.EXCH.64 URZ, [UR7+0x80], UR10 ;  /* 0x0000800a07ff75b2 */ /* 0x0003220008000100 */
[----:B------:R1:W5:Y:S01]  /*0520*/  SYNCS.EXCH.64 URZ, [UR7+0x88], UR10 ;  /* 0x0000880a07ff75b2 */ /* 0x0003620008000100 */
[----:B------:R-:W-:Y:S01]  /*0530*/  NOP ;  /* 0x0000000000007918 */ /* 0x000fe20000000000 */
.L_x_6:
[----:B------:R-:W-:Y:S01]  /*0540*/  NOP ;  /* 0x0000000000007918 */ /* 0x000fe20000000000 */
[----:B------:R-:W-:Y:S05]  /*0550*/  BRA.U !UP2, `(.L_x_7) ;  /* 0x000000010a087547 */ /* 0x000fea000b800000 */
[----:B--2345:R-:W-:Y:S01]  /*0560*/  UCGABAR_ARV ;  /* 0x00000000000079c7 */ /* 0x03cfe20008000000 */
[----:B------:R-:W-:Y:S05]  /*0570*/  BRA `(.L_x_8) ;  /* 0x0000000000047947 */ /* 0x000fea0003800000 */
.L_x_7:
[----:B--2345:R-:W-:Y:S01]  /*0580*/  NOP ;  /* 0x0000000000007918 */ /* 0x03cfe20000000000 */
.L_x_8:
[----:B------:R-:W-:Y:S05]  /*0590*/  BRA.U !UP2, `(.L_x_9) ;  /* 0x000000010a0c7547 */ /* 0x000fea000b800000 */
[----:B------:R-:W-:Y:S01]  /*05a0*/  UCGABAR_WAIT ;  /* 0x0000000000007dc7 */ /* 0x000fe20008000000 */
[----:B------:R-:W-:Y:S01]  /*05b0*/  CCTL.IVALL ;  /* 0x00000000ff00798f */ /* 0x000fe20002000000 */
[----:B------:R-:W-:Y:S05]  /*05c0*/  BRA `(.L_x_10) ;  /* 0x0000000000047947 */ /* 0x000fea0003800000 */
.L_x_9:
[----:B------:R-:W-:Y:S06]  /*05d0*/  BAR.SYNC.DEFER_BLOCKING 0x0 ;  /* 0x0000000000007b1d */ /* 0x000fec0000010000 */
.L_x_10:
[----:B------:R-:W-:Y:S05]  /*05e0*/  BRA.U UP4, `(.L_x_11) ;  /* 0x0000000104287547 */ /* 0x000fea000b800000 */
[----:B------:R-:W-:Y:S01]  /*05f0*/  UMOV UR6, 0x400 ;  /* 0x0000040000067882 */ /* 0x000fe20000000000 */
[----:B------:R-:W-:Y:S01]  /*0600*/  UMOV UR5, 0x20 ;  /* 0x0000002000057882 */ /* 0x000fe20000000000 */
[----:B------:R-:W-:Y:S02]  /*0610*/  ULEA UR6, UR4, UR6, 0x18 ;  /* 0x0000000604067291 */ /* 0x000fe4000f8ec0ff */
[----:B-1----:R-:W-:-:S04]  /*0620*/  UIADD3 UR8, UPT, UPT, -UR5, 0x100000, URZ ;  /* 0x0010000005087890 */ /* 0x002fc8000fffe1ff */
[----:B------:R-:W-:Y:S02]  /*0630*/  USHF.L.U32 UR9, UR8, 0xb, URZ ;  /* 0x0000000b08097899 */ /* 0x000fe400080006ff */
[----:B------:R-:W-:Y:S01]  /*0640*/  USHF.L.U32 UR8, UR8, 0x1, URZ ;  /* 0x0000000108087899 */ /* 0x000fe200080006ff */
[----:B------:R-:W-:Y:S01]  /*0650*/  ELECT P0, URZ, PT ;  /* 0x0000000000ff782f */ /* 0x000fe20003800000 */
[----:B------:R-:W1:Y:S10]  /*0660*/  FENCE.VIEW.ASYNC.S ;  /* 0x00000000000073c6 */ /* 0x000e740000000000 */
[----:B-1----:R2:W3:Y:S02]  /*0670*/  SYNCS.EXCH.64 URZ, [UR6+0x90], UR8 ;  /* 0x0000900806ff75b2 */ /* 0x0024e40008000100 */
[----:B--2---:R-:W-:Y:S01]  /*0680*/  NOP ;  /* 0x0000000000007918 */ /* 0x004fe20000000000 */
.L_x_11:
[----:B------:R-:W-:Y:S01]  /*0690*/  NOP ;  /* 0x0000000000007918 */ /* 0x000fe20000000000 */
[----:B------:R-:W-:Y:S05]  /*06a0*/  BRA.U !UP2, `(.L_x_12) ;  /* 0x000000010a087547 */ /* 0x000fea000b800000 */
[----:B---3--:R-:W-:Y:S01]  /*06b0*/  UCGABAR_ARV ;  /* 0x00000000000079c7 */ /* 0x008fe20008000000 */
[----:B------:R-:W-:Y:S05]  /*06c0*/  BRA `(.L_x_13) ;  /* 0x0000000000047947 */ /* 0x000fea0003800000 */
.L_x_12:
[----:B---3--:R-:W-:Y:S01]  /*06d0*/  NOP ;  /* 0x0000000000007918 */ /* 0x008fe20000000000 */
.L_x_13:
[----:B------:R-:W-:Y:S01]  /*06e0*/  USHF.L.U32 UR21, UR22, 0x7, URZ ;  /* 0x0000000716157899 */ /* 0x000fe200080006ff */
[----:B------:R-:W-:Y:S05]  /*06f0*/  BRA.U !UP2, `(.L_x_14) ;  /* 0x000000010a0c7547 */ /* 0x000fea000b800000 */
[----:B------:R-:W-:Y:S01]  /*0700*/  UCGABAR_WAIT ;  /* 0x0000000000007dc7 */ /* 0x000fe20008000000 */
[----:B------:R-:W-:Y:S01]  /*0710*/  CCTL.IVALL ;  /* 0x00000000ff00798f */ /* 0x000fe20002000000 */
[----:B------:R-:W-:Y:S05]  /*0720*/  BRA `(.L_x_15) ;  /* 0x0000000000047947 */ /* 0x000fea0003800000 */
.L_x_14:
[----:B------:R-:W-:Y:S06]  /*0730*/  BAR.SYNC.DEFER_BLOCKING 0x0 ;  /* 0x0000000000007b1d */ /* 0x000fec0000010000 */
.L_x_15:
[----:B------:R-:W2:Y:S01]  /*0740*/  LDCU.U8 UR20, c[0x0][0x5c8] ;  /* 0x0000b900ff1477ac */ /* 0x000ea20008000000 */
[----:B------:R-:W3:Y:S01]  /*0750*/  LDCU.U8 UR19, c[0x0][0x5c9] ;  /* 0x0000b920ff1377ac */ /* 0x000ee20008000000 */
[----:B------:R-:W4:Y:S01]  /*0760*/  LDCU.U8 UR18, c[0x0][0x5d4] ;  /* 0x0000ba80ff1277ac */ /* 0x000f220008000000 */
[----:B------:R-:W5:Y:S01]  /*0770*/  LDCU.U8 UR17, c[0x0][0x5e0] ;  /* 0x0000bc00ff1177ac */ /* 0x000f620008000000 */
[----:B------:R-:W1:Y:S01]  /*0780*/  LDCU.U8 UR16, c[0x0][0x5e1] ;  /* 0x0000bc20ff1077ac */ /* 0x000e620008000000 */
[----:B------:R-:W1:Y:S01]  /*0790*/  LDCU.U8 UR15, c[0x0][0x5d5] ;  /* 0x0000baa0ff0f77ac */ /* 0x000e620008000000 */
[----:B------:R-:W-:Y:S05]  /*07a0*/  BRA.U UP4, `(.L_x_16) ;  /* 0x0000000904987547 */ /* 0x000fea000b800000 */
[----:B------:R-:W5:Y:S01]  /*07b0*/  S2UR UR27, SR_CTAID.Z ;  /* 0x00000000001b79c3 */ /* 0x000f620000002700 */
[----:B------:R-:W-:Y:S01]  /*07c0*/  UMOV UR26, 0x1 ;  /* 0x00000001001a7882 */ /* 0x000fe20000000000 */
[----:B------:R-:W-:Y:S01]  /*07d0*/  UMOV UR25, URZ ;  /* 0x000000ff00197c82 */ /* 0x000fe20008000000 */
[----:B-----5:R-:W-:-:S09]  /*07e0*/  UISETP.GT.U32.AND UP0, UPT, UR27, 0x1ff, UPT ;  /* 0x000001ff1b00788c */ /* 0x020fd2000bf04070 */
[----:B------:R-:W-:Y:S05]  /*07f0*/  BRA.U UP0, `(.L_x_17) ;  /* 0x0000000500f07547 */ /* 0x000fea000b800000 */
[----:B------:R-:W5:Y:S01]  /*0800*/  LDCU.64 UR4, c[0x0][0x5c0] ;  /* 0x0000b800ff0477ac */ /* 0x000f620008000a00 */
[----:B------:R-:W4:Y:S01]  /*0810*/  S2UR UR14, SR_CgaCtaId ;  /* 0x00000000000e79c3 */ /* 0x000f220000008800 */
[----:B-1----:R-:W1:Y:S01]  /*0820*/  LDCU UR8, c[0x0][0x5d0] ;  /* 0x0000ba00ff0877ac */ /* 0x002e620008000800 */
[----:B------:R-:W3:Y:S01]  /*0830*/  LDCU UR11, c[0x0][0x374] ;  /* 0x00006e80ff0b77ac */ /* 0x000ee20008000800 */
[----:B------:R-:W3:Y:S01]  /*0840*/  LDCU UR10, c[0x0][0x370] ;  /* 0x00006e00ff0a77ac */ /* 0x000ee20008000800 */
[----:B------:R-:W2:Y:S01]  /*0850*/  LDCU.64 UR28, c[0x0][0x348] ;  /* 0x00006900ff1c77ac */ /* 0x000ea20008000a00 */
[----:B-----5:R-:W-:Y:S01]  /*0860*/  UIMAD.WIDE.U32 UR6, UR27, UR5, URZ ;  /* 0x000000051b0672a5 */ /* 0x020fe2000f8e00ff */
[----:B------:R-:W-:-:S03]  /*0870*/  UMOV UR26, 0x1 ;  /* 0x00000001001a7882 */ /* 0x000fc60000000000 */
[----:B------:R-:W-:-:S04]  /*0880*/  UIADD3 UR5, UPT, UPT, UR27, -UR7, URZ ;  /* 0x800000071b057290 */ /* 0x000fc8000fffe0ff */
[----:B--2---:R-:W-:Y:S02]  /*0890*/  USHF.R.U32.HI UR5, URZ, UR20, UR5 ;  /* 0x00000014ff057299 */ /* 0x004fe40008011605 */
[----:B---3--:R-:W-:Y:S02]  /*08a0*/  UIMAD UR10, UR11, UR10, URZ ;  /* 0x0000000a0b0a72a4 */ /* 0x008fe4000f8e02ff */
[----:B------:R-:W-:-:S04]  /*08b0*/  UIADD3 UR5, UPT, UPT, UR7, UR5, URZ ;  /* 0x0000000507057290 */ /* 0x000fc8000fffe0ff */
[----:B------:R-:W-:-:S04]  /*08c0*/  USHF.R.U32.HI UR6, URZ, UR19, UR5 ;  /* 0x00000013ff067299 */ /* 0x000fc80008011605 */
[----:B------:R-:W-:-:S04]  /*08d0*/  UIADD3 UR6, UPT, UPT, -UR6, URZ, URZ ;  /* 0x000000ff06067290 */ /* 0x000fc8000fffe1ff */
[----:B------:R-:W-:Y:S01]  /*08e0*/  UIMAD UR6, UR6, UR4, UR27 ;  /* 0x00000004060672a4 */ /* 0x000fe2000f8e021b */
[----:B------:R-:W2:Y:S03]  /*08f0*/  LDCU.64 UR4, c[0x0][0x5d8] ;  /* 0x0000bb00ff0477ac */ /* 0x000ea60008000a00 */
[----:B-1----:R-:W-:-:S04]  /*0900*/  UIMAD.WIDE.U32 UR8, UR6, UR8, URZ ;  /* 0x00000008060872a5 */ /* 0x002fc8000f8e00ff */
[----:B------:R-:W-:-:S04]  /*0910*/  UIADD3 UR7, UPT, UPT, UR6, -UR9, URZ ;  /* 0x8000000906077290 */ /* 0x000fc8000fffe0ff */
[----:B----4-:R-:W-:-:S04]  /*0920*/  USHF.R.U32.HI UR7, URZ, UR18, UR7 ;  /* 0x00000012ff077299 */ /* 0x010fc80008011607 */
[----:B------:R-:W-:Y:S01]  /*0930*/  UIADD3 UR7, UPT, UPT, UR9, UR7, URZ ;  /* 0x0000000709077290 */ /* 0x000fe2000fffe0ff */
[----:B------:R-:W1:Y:S03]  /*0940*/  LDCU UR9, c[0x0][0x378] ;  /* 0x00006f00ff0977ac */ /* 0x000e660008000800 */
[----:B------:R-:W-:-:S04]  /*0950*/  USHF.R.U32.HI UR8, URZ, UR15, UR7 ;  /* 0x0000000fff087299 */ /* 0x000fc80008011607 */
[----:B--2---:R-:W-:-:S07]  /*0960*/  UIMAD.WIDE.U32 UR24, UR8, UR5, URZ ;  /* 0x00000005081872a5 */ /* 0x004fce000f8e00ff */
[----:B------:R-:W-:Y:S01]  /*0970*/  UMOV UR5, UR25 ;  /* 0x0000001900057c82 */ /* 0x000fe20008000000 */
[----:B------:R-:W-:Y:S01]  /*0980*/  UMOV UR25, URZ ;  /* 0x000000ff00197c82 */ /* 0x000fe20008000000 */
[----:B------:R-:W-:Y:S02]  /*0990*/  UIADD3 UR7, UPT, UPT, UR8, -UR5, URZ ;  /* 0x8000000508077290 */ /* 0x000fe4000fffe0ff */
[----:B-1----:R-:W-:Y:S02]  /*09a0*/  UIMAD UR24, UR10, UR9, URZ ;  /* 0x000000090a1872a4 */ /* 0x002fe4000f8e02ff */
[----:B------:R-:W-:Y:S02]  /*09b0*/  USHF.R.U32.HI UR7, URZ, UR17, UR7 ;  /* 0x00000011ff077299 */ /* 0x000fe40008011607 */
[----:B------:R-:W-:Y:S02]  /*09c0*/  ULEA.HI UR24, UR24, UR24, URZ, 0x1 ;  /* 0x0000001818187291 */ /* 0x000fe4000f8f08ff */
[----:B------:R-:W-:Y:S01]  /*09d0*/  UIADD3 UR7, UPT, UPT, UR5, UR7, URZ ;  /* 0x0000000705077290 */ /* 0x000fe2000fffe0ff */
[----:B------:R-:W1:Y:S03]  /*09e0*/  LDCU UR5, c[0x0][0x5cc] ;  /* 0x0000b980ff0577ac */ /* 0x000e660008000800 */
[----:B------:R-:W-:Y:S01]  /*09f0*/  USHF.R.U32.HI UR7, URZ, UR16, UR7 ;  /* 0x00000010ff077299 */ /* 0x000fe20008011607 */
[----:B------:R-:W-:Y:S01]  /*0a00*/  UMOV UR9, 0x400 ;  /* 0x0000040000097882 */ /* 0x000fe20000000000 */
[----:B------:R-:W-:-:S02]  /*0a10*/  USHF.R.S32.HI UR24, URZ, 0x1, UR24 ;  /* 0x00000001ff187899 */ /* 0x000fc40008011418 */
[----:B------:R-:W-:Y:S02]  /*0a20*/  UIADD3 UR7, UPT, UPT, -UR7, URZ, URZ ;  /* 0x000000ff07077290 */ /* 0x000fe4000fffe1ff */
[----:B------:R-:W-:Y:S02]  /*0a30*/  ULEA UR14, UR14, UR9, 0x18 ;  /* 0x000000090e0e7291 */ /* 0x000fe4000f8ec0ff */
[----:B------:R-:W-:Y:S02]  /*0a40*/  UIMAD UR7, UR7, UR4, UR8 ;  /* 0x00000004070772a4 */ /* 0x000fe4000f8e0208 */
[----:B------:R-:W-:-:S04]  /*0a50*/  UIADD3 UR4, UPT, UPT, -UR8, URZ, URZ ;  /* 0x000000ff08047290 */ /* 0x000fc8000fffe1ff */
[----:B-1----:R-:W-:-:S12]  /*0a60*/  UIMAD UR5, UR4, UR5, UR6 ;  /* 0x00000005040572a4 */ /* 0x002fd8000f8e0206 */
.L_x_22:
[----:B------:R-:W-:Y:S02]  /*0a70*/  USHF.L.U32 UR4, UR26, 0x1f, URZ ;  /* 0x0000001f1a047899 */ /* 0x000fe400080006ff */
[----:B------:R-:W-:Y:S02]  /*0a80*/  ULEA UR6, UR25, UR14, 0x3 ;  /* 0x0000000e19067291 */ /* 0x000fe4000f8e18ff */
[----:B------:R-:W-:Y:S02]  /*0a90*/  UIADD3 UR5, UPT, UPT, UR5, UR5, URZ ;  /* 0x0000000505057290 */ /* 0x000fe4000fffe0ff */
[----:B------:R-:W-:Y:S01]  /*0aa0*/  MOV R0, UR4 ;  /* 0x0000000400007c02 */ /* 0x000fe20008000f00 */
[----:B------:R-:W-:Y:S02]  /*0ab0*/  ULEA UR7, UR7, UR22, 0x1 ;  /* 0x0000001607077291 */ /* 0x000fe4000f8e08ff */
[----:B------:R-:W-:Y:S02]  /*0ac0*/  UIADD3 UR34, UP1, UPT, UR28, 0x40, URZ ;  /* 0x000000401c227890 */ /* 0x000fe4000ff3e0ff */
[----:B-1----:R1:W2:Y:S01]  /*0ad0*/  SYNCS.PHASECHK.TRANS64.TRYWAIT P1, [UR6+0x38], R0 ;  /* 0x00003800ff0075a7 */ /* 0x0022a20008021106 */
[----:B------:R-:W-:-:S02]  /*0ae0*/  ULOP3.LUT UR6, UR5, UR22, URZ, 0xfc, !UPT ;  /* 0x0000001605067292 */ /* 0x000fc4000f8efcff */
[----:B------:R-:W-:Y:S02]  /*0af0*/  UIADD3 UR32, UP0, UPT, UR28, 0xc0, URZ ;  /* 0x000000c01c207890 */ /* 0x000fe4000ff1e0ff */
[----:B------:R-:W-:Y:S02]  /*0b00*/  ULEA.HI UR5, UR5, UR6, URZ, 0x1 ;  /* 0x0000000605057291 */ /* 0x000fe4000f8f08ff */
[----:B------:R-:W-:Y:S02]  /*0b10*/  UIADD3.X UR35, UPT, UPT, URZ, UR29, URZ, UP1, !UPT ;  /* 0x0000001dff237290 */ /* 0x000fe40008ffe4ff */
[----:B------:R-:W-:Y:S02]  /*0b20*/  ULOP3.LUT UR4, UR5, 0xfffffffe, URZ, 0xc0, !UPT ;  /* 0xfffffffe05047892 */ /* 0x000fe4000f8ec0ff */
[----:B------:R-:W-:Y:S02]  /*0b30*/  UIADD3.X UR33, UPT, UPT, URZ, UR29, URZ, UP0, !UPT ;  /* 0x0000001dff217290 */ /* 0x000fe400087fe4ff */
[----:B------:R-:W-:-:S02]  /*0b40*/  UISETP.NE.AND UP2, UPT, UR6, UR4, UPT ;  /* 0x000000040600728c */ /* 0x000fc4000bf45270 */
[----:B------:R-:W-:Y:S02]  /*0b50*/  USHF.R.U32.HI UR4, URZ, 0x1, UR5 ;  /* 0x00000001ff047899 */ /* 0x000fe40008011605 */
[----:B------:R-:W-:Y:S02]  /*0b60*/  UISETP.LT.AND UP2, UPT, UR6, URZ, UP2 ;  /* 0x000000ff0600728c */ /* 0x000fe40009741270 */
[----:B------:R-:W-:Y:S02]  /*0b70*/  UIADD3 UR11, UPT, UPT, UR4, -0x1, URZ ;  /* 0xffffffff040b7890 */ /* 0x000fe4000fffe0ff */
[----:B------:R-:W-:Y:S01]  /*0b80*/  USHF.L.U32 UR7, UR7, 0x6, URZ ;  /* 0x0000000607077899 */ /* 0x000fe200080006ff */
[----:B------:R-:W-:-:S06]  /*0b90*/  UMOV UR31, URZ ;  /* 0x000000ff001f7c82 */ /* 0x000fcc0008000000 */
[----:B------:R-:W-:Y:S02]  /*0ba0*/  @!UP2 UIADD3 UR11, UPT, UPT, UR4, URZ, URZ ;  /* 0x000000ff040ba290 */ /* 0x000fe4000fffe0ff */
[----:B------:R-:W-:Y:S02]  /*0bb0*/  UISETP.NE.AND UP2, UPT, UR22, URZ, UPT ;  /* 0x000000ff1600728c */ /* 0x000fe4000bf45270 */
[----:B-1----:R-:W-:Y:S02]  /*0bc0*/  ULEA UR11, UR11, UR21, 0x8 ;  /* 0x000000150b0b7291 */ /* 0x002fe4000f8e40ff */
.L_x_21:
[----:B---3--:R-:W-:Y:S01]  /*0bd0*/  ULEA UR9, UR25, UR14, 0x3 ;  /* 0x0000000e19097291 */ /* 0x008fe2000f8e18ff */
[----:B-12---:R-:W-:Y:S11]  /*0be0*/  @P1 BRA `(.L_x_18) ;  /* 0x0000000000101947 */ /* 0x006ff60003800000 */
[----:B------:R-:W-:-:S06]  /*0bf0*/  USHF.L.U32 UR4, UR26, 0x1f, URZ ;  /* 0x0000001f1a047899 */ /* 0x000fcc00080006ff */
[----:B------:R-:W-:-:S04]  /*0c00*/  MOV R0, UR4 ;  /* 0x0000000400007c02 */ /* 0x000fc80008000f00 */
[----:B------:R-:W1:Y:S02]  /*0c10*/  SYNCS.PHASECHK.TRANS64.TRYWAIT P0, [UR9+0x38], R0 ;  /* 0x00003800ff0075a7 */ /* 0x000e640008001109 */
[----:B-1----:R-:W-:Y:S05]  /*0c20*/  @!P0 BRA `(.L_x_19) ;  /* 0x0000003800ac8947 */ /* 0x002fea0003800000 */
.L_x_18:
[----:B------:R-:W-:Y:S05]  /*0c30*/  BRA.U UP2, `(.L_x_20) ;  /* 0x00000001020c7547 */ /* 0x000fea000b800000 */
[----:B------:R-:W-:-:S13]  /*0c40*/  ELECT P0, URZ, PT ;  /* 0x0000000000ff782f */ /* 0x000fda0003800000 */
[----:B-1----:R-:W-:-:S04]  /*0c50*/  @P0 MOV R0, 0xc000 ;  /* 0x0000c00000000802 */ /* 0x002fc80000000f00 */
[----:B------:R2:W-:Y:S03]  /*0c60*/  @P0 SYNCS.ARRIVE.TRANS64 RZ, [UR9], R0 ;  /* 0x00000000ffff09a7 */ /* 0x0005e60008000009 */
.L_x_20:
[----:B------:R-:W-:Y:S01]  /*0c70*/  UIADD3 UR4, UPT, UPT, UR25, 0x1, URZ ;  /* 0x0000000119047890 */ /* 0x000fe2000fffe0ff */
[----:B------:R-:W-:Y:S01]  /*0c80*/  PLOP3.LUT P1, PT, PT, PT, PT, 0x80, 0x8 ;  /* 0x000000000008781c */ /* 0x000fe20003f2f070 */
[----:B------:R-:W-:Y:S02]  /*0c90*/  UISETP.GT.U32.AND UP0, UPT, UR31, 0x3e, UPT ;  /* 0x0000003e1f00788c */ /* 0x000fe4000bf04070 */
[----:B------:R-:W-:Y:S02]  /*0ca0*/  UISETP.NE.AND UP1, UPT, UR4, 0x7, UPT ;  /* 0x000000070400788c */ /* 0x000fe4000bf25270 */
[----:B------:R-:W-:Y:S02]  /*0cb0*/  ULEA UR8, UR25, UR14, 0xe ;  /* 0x0000000e19087291 */ /* 0x000fe4000f8e70ff */
[----:B------:R-:W-:Y:S01]  /*0cc0*/  USEL UR6, URZ, 0x1, UP1 ;  /* 0x00000001ff067887 */ /* 0x000fe20008800000 */
[----:B------:R-:W-:Y:S01]  /*0cd0*/  PLOP3.LUT P0, PT, PT, PT, UP0, 0x80, 0x8 ;  /* 0x000000000008781c */ /* 0x000fe20003f0f008 */
[----:B------:R-:W-:-:S02]  /*0ce0*/  ULEA UR5, UR25, UR14, 0xd ;  /* 0x0000000e19057291 */ /* 0x000fc4000f8e68ff */
[----:B------:R-:W-:Y:S02]  /*0cf0*/  ULOP3.LUT UR26, UR26, UR6, URZ, 0x3c, !UPT ;  /* 0x000000061a1a7292 */ /* 0x000fe4000f8e3cff */
[----:B------:R-:W-:Y:S02]  /*0d00*/  USEL UR25, UR4, URZ, UP1 ;  /* 0x000000ff04197287 */ /* 0x000fe40008800000 */
[----:B------:R-:W-:Y:S02]  /*0d10*/  USHF.L.U32 UR10, UR31, 0x6, URZ ;  /* 0x000000061f0a7899 */ /* 0x000fe400080006ff */
[----:B------:R-:W-:Y:S02]  /*0d20*/  ULOP3.LUT UR9, UR9, 0xfefffff8, URZ, 0xc0, !UPT ;  /* 0xfefffff809097892 */ /* 0x000fe4000f8ec0ff */
[----:B------:R-:W-:Y:S02]  /*0d30*/  UIADD3 UR8, UPT, UPT, UR8, 0xc400, URZ ;  /* 0x0000c40008087890 */ /* 0x000fe4000fffe0ff */
[----:B------:R-:W-:-:S02]  /*0d40*/  UIADD3 UR4, UPT, UPT, UR5, 0x28400, URZ ;  /* 0x0002840005047890 */ /* 0x000fc4000fffe0ff */
[----:B------:R-:W-:Y:S02]  /*0d50*/  @!UP0 USHF.L.U32 UR6, UR26, 0x1f, URZ ;  /* 0x0000001f1a068899 */ /* 0x000fe400080006ff */
[----:B------:R-:W-:Y:S01]  /*0d60*/  @!UP0 ULEA UR30, UR25, UR14, 0x3 ;  /* 0x0000000e191e8291 */ /* 0x000fe2000f8e18ff */
[----:B------:R-:W-:Y:S02]  /*0d70*/  UMOV UR5, UR9 ;  /* 0x0000000900057c82 */ /* 0x000fe40008000000 */
[----:B------:R3:W-:Y:S01]  /*0d80*/  UTMALDG.2D.2CTA [UR8], [UR34], desc[URZ] ;  /* 0x0000ff08220075b4 */ /* 0x0007e20008209000 */
[----:B-12---:R-:W-:Y:S01]  /*0d90*/  IMAD.U32 R0, RZ, RZ, UR6 ;  /* 0x00000006ff007e24 */ /* 0x006fe2000f8e00ff */
[----:B------:R-:W-:Y:S01]  /*0da0*/  UMOV UR6, UR10 ;  /* 0x0000000a00067c82 */ /* 0x000fe20008000000 */
[----:B------:R-:W-:-:S04]  /*0db0*/  UIADD3 UR31, UPT, UPT, UR31, 0x1, URZ ;  /* 0x000000011f1f7890 */ /* 0x000fc8000fffe0ff */
[----:B------:R-:W-:Y:S01]  /*0dc0*/  UISETP.NE.AND UP0, UPT, UR31, 0x40, UPT ;  /* 0x000000401f00788c */ /* 0x000fe2000bf05270 */
[----:B------:R3:W-:Y:S01]  /*0dd0*/  UTMALDG.2D.2CTA [UR4], [UR32], desc[URZ] ;  /* 0x0000ff04200075b4 */ /* 0x0007e20008209000 */
[----:B------:R3:W1:Y:S07]  /*0de0*/  @!P0 SYNCS.PHASECHK.TRANS64.TRYWAIT P1, [UR30+0x38], R0 ;  /* 0x00003800ff0085a7 */ /* 0x00066e000802111e */
[----:B------:R-:W-:Y:S05]  /*0df0*/  BRA.U UP0, `(.L_x_21) ;  /* 0xfffffffd00747547 */ /* 0x000fea000b83ffff */
[----:B---3--:R-:W2:Y:S01]  /*0e00*/  LDCU.64 UR4, c[0x0][0x5c0] ;  /* 0x0000b800ff0477ac */ /* 0x008ea20008000a00 */
[----:B------:R-:W-:-:S04]  /*0e10*/  UIADD3 UR27, UPT, UPT, UR24, UR27, URZ ;  /* 0x0000001b181b7290 */ /* 0x000fc8000fffe0ff */
[----:B------:R-:W-:Y:S02]  /*0e20*/  UISETP.GE.AND UP0, UPT, UR27, 0x200, UPT ;  /* 0x000002001b00788c */ /* 0x000fe4000bf06270 */
[----:B--2---:R-:W-:Y:S01]  /*0e30*/  UIMAD.WIDE.U32 UR6, UR27, UR5, URZ ;  /* 0x000000051b0672a5 */ /* 0x004fe2000f8e00ff */
[----:B------:R-:W2:Y:S03]  /*0e40*/  LDCU UR5, c[0x0][0x5d0] ;  /* 0x0000ba00ff0577ac */ /* 0x000ea60008000800 */
[----:B------:R-:W-:-:S04]  /*0e50*/  UIADD3 UR6, UPT, UPT, UR27, -UR7, URZ ;  /* 0x800000071b067290 */ /* 0x000fc8000fffe0ff */
[----:B------:R-:W-:-:S04]  /*0e60*/  USHF.R.U32.HI UR6, URZ, UR20, UR6 ;  /* 0x00000014ff067299 */ /* 0x000fc80008011606 */
[----:B------:R-:W-:-:S04]  /*0e70*/  UIADD3 UR7, UPT, UPT, UR7, UR6, URZ ;  /* 0x0000000607077290 */ /* 0x000fc8000fffe0ff */
[----:B------:R-:W-:-:S04]  /*0e80*/  USHF.R.U32.HI UR7, URZ, UR19, UR7 ;  /* 0x00000013ff077299 */ /* 0x000fc80008011607 */
[----:B------:R-:W-:-:S04]  /*0e90*/  UIADD3 UR7, UPT, UPT, -UR7, URZ, URZ ;  /* 0x000000ff07077290 */ /* 0x000fc8000fffe1ff */
[----:B------:R-:W-:-:S04]  /*0ea0*/  UIMAD UR7, UR4, UR7, UR27 ;  /* 0x00000007040772a4 */ /* 0x000fc8000f8e021b */
[----:B--2---:R-:W-:Y:S01]  /*0eb0*/  UIMAD.WIDE.U32 UR8, UR7, UR5, URZ ;  /* 0x00000005070872a5 */ /* 0x004fe2000f8e00ff */
[----:B------:R-:W2:Y:S03]  /*0ec0*/  LDCU.64 UR4, c[0x0][0x5d8] ;  /* 0x0000bb00ff0477ac */ /* 0x000ea60008000a00 */
[----:B------:R-:W-:-:S04]  /*0ed0*/  UIADD3 UR6, UPT, UPT, UR7, -UR9, URZ ;  /* 0x8000000907067290 */ /* 0x000fc8000fffe0ff */
[----:B------:R-:W-:-:S04]  /*0ee0*/  USHF.R.U32.HI UR6, URZ, UR18, UR6 ;  /* 0x00000012ff067299 */ /* 0x000fc80008011606 */
[----:B------:R-:W-:-:S04]  /*0ef0*/  UIADD3 UR6, UPT, UPT, UR9, UR6, URZ ;  /* 0x0000000609067290 */ /* 0x000fc8000fffe0ff */
[----:B------:R-:W-:-:S04]  /*0f00*/  USHF.R.U32.HI UR6, URZ, UR15, UR6 ;  /* 0x0000000fff067299 */ /* 0x000fc80008011606 */
[----:B--2---:R-:W-:Y:S01]  /*0f10*/  UIMAD.WIDE.U32 UR8, UR6, UR5, URZ ;  /* 0x00000005060872a5 */ /* 0x004fe2000f8e00ff */
[----:B------:R-:W2:Y:S03]  /*0f20*/  LDCU UR5, c[0x0][0x5cc] ;  /* 0x0000b980ff0577ac */ /* 0x000ea60008000800 */
[----:B------:R-:W-:-:S04]  /*0f30*/  UIADD3 UR8, UPT, UPT, UR6, -UR9, URZ ;  /* 0x8000000906087290 */ /* 0x000fc8000fffe0ff */
[----:B------:R-:W-:-:S04]  /*0f40*/  USHF.R.U32.HI UR8, URZ, UR17, UR8 ;  /* 0x00000011ff087299 */ /* 0x000fc80008011608 */
[----:B------:R-:W-:Y:S02]  /*0f50*/  UIADD3 UR8, UPT, UPT, UR9, UR8, URZ ;  /* 0x0000000809087290 */ /* 0x000fe4000fffe0ff */
[----:B------:R-:W-:Y:S02]  /*0f60*/  UIADD3 UR9, UPT, UPT, -UR6, URZ, URZ ;  /* 0x000000ff06097290 */ /* 0x000fe4000fffe1ff */
[----:B------:R-:W-:Y:S02]  /*0f70*/  USHF.R.U32.HI UR8, URZ, UR16, UR8 ;  /* 0x00000010ff087299 */ /* 0x000fe40008011608 */
[----:B--2---:R-:W-:Y:S02]  /*0f80*/  UIMAD UR5, UR5, UR9, UR7 ;  /* 0x00000009050572a4 */ /* 0x004fe4000f8e0207 */
[----:B------:R-:W-:-:S04]  /*0f90*/  UIADD3 UR8, UPT, UPT, -UR8, URZ, URZ ;  /* 0x000000ff08087290 */ /* 0x000fc8000fffe1ff */
[----:B------:R-:W-:Y:S01]  /*0fa0*/  UIMAD UR7, UR4, UR8, UR6 ;  /* 0x00000008040772a4 */ /* 0x000fe2000f8e0206 */
[----:B------:R-:W-:Y:S11]  /*0fb0*/  BRA.U !UP0, `(.L_x_22) ;  /* 0xfffffff908ac7547 */ /* 0x000ff6000b83ffff */
.L_x_17:
[----:B------:R-:W-:Y:S02]  /*0fc0*/  UIADD3 UR4, UPT, UPT, UR25, 0x2, URZ ;  /* 0x0000000219047890 */ /* 0x000fe4000fffe0ff */
[----:B------:R-:W-:-:S04]  /*0fd0*/  UISETP.NE.AND UP0, UPT, UR25, 0x6, UPT ;  /* 0x000000061900788c */ /* 0x000fc8000bf05270 */
[----:B------:R-:W-:-:S04]  /*0fe0*/  USEL UR4, UR4, 0x1, UP0 ;  /* 0x0000000104047887 */ /* 0x000fc80008000000 */
[----:B------:R-:W-:Y:S02]  /*0ff0*/  UIADD3 UR6, UPT, UPT, UR4, 0x1, URZ ;  /* 0x0000000104067890 */ /* 0x000fe4000fffe0ff */
[----:B------:R-:W-:-:S04]  /*1000*/  UISETP.NE.AND UP1, UPT, UR4, 0x7, UPT ;  /* 0x000000070400788c */ /* 0x000fc8000bf25270 */
[----:B------:R-:W-:Y:S01]  /*1010*/  USEL UR6, UR6, 0x1, UP1 ;  /* 0x0000000106067887 */ /* 0x000fe20008800000 */
[----:B------:R-:W5:Y:S01]  /*1020*/  S2UR UR4, SR_CgaCtaId ;  /* 0x00000000000479c3 */ /* 0x000f620000008800 */
[----:B------:R-:W-:Y:S02]  /*1030*/  UISETP.EQ.XOR UP1, UPT, UR25, 0x6, !UP1 ;  /* 0x000000061900788c */ /* 0x000fe4000cf22a70 */
[----:B------:R-:W-:Y:S02]  /*1040*/  UIADD3 UR5, UPT, UPT, UR6, 0x1, URZ ;  /* 0x0000000106057890 */ /* 0x000fe4000fffe0ff */
[----:B------:R-:W-:Y:S02]  /*1050*/  UISETP.NE.AND UP0, UPT, UR6, 0x7, UPT ;  /* 0x000000070600788c */ /* 0x000fe4000bf05270 */
[----:B------:R-:W-:Y:S02]  /*1060*/  UISETP.EQ.XOR UP1, UPT, UR6, 0x7, UP1 ;  /* 0x000000070600788c */ /* 0x000fe40008f22a70 */
[----:B------:R-:W-:-:S04]  /*1070*/  USEL UR5, UR5, 0x1, UP0 ;  /* 0x0000000105057887 */ /* 0x000fc80008000000 */
[----:B-1----:R-:W-:Y:S02]  /*1080*/  UIADD3 UR7, UPT, UPT, UR5, 0x1, URZ ;  /* 0x0000000105077890 */ /* 0x002fe4000fffe0ff */
[----:B------:R-:W-:Y:S02]  /*1090*/  UISETP.NE.AND UP0, UPT, UR5, 0x7, UPT ;  /* 0x000000070500788c */ /* 0x000fe4000bf05270 */
[----:B------:R-:W-:Y:S02]  /*10a0*/  UISETP.EQ.XOR UP1, UPT, UR5, 0x7, UP1 ;  /* 0x000000070500788c */ /* 0x000fe40008f22a70 */
[----:B------:R-:W-:-:S04]  /*10b0*/  USEL UR7, UR7, 0x1, UP0 ;  /* 0x0000000107077887 */ /* 0x000fc80008000000 */
[----:B------:R-:W-:Y:S02]  /*10c0*/  UIADD3 UR5, UPT, UPT, UR7, 0x1, URZ ;  /* 0x0000000107057890 */ /* 0x000fe4000fffe0ff */
[----:B------:R-:W-:Y:S02]  /*10d0*/  UISETP.NE.AND UP0, UPT, UR7, 0x7, UPT ;  /* 0x000000070700788c */ /* 0x000fe4000bf05270 */
[----:B------:R-:W-:Y:S02]  /*10e0*/  UISETP.EQ.XOR UP1, UPT, UR7, 0x7, UP1 ;  /* 0x000000070700788c */ /* 0x000fe40008f22a70 */
[----:B------:R-:W-:-:S03]  /*10f0*/  USEL UR7, UR5, 0x1, UP0 ;  /* 0x0000000105077887 */ /* 0x000fc60008000000 */
[----:B------:R-:W-:Y:S01]  /*1100*/  UMOV UR5, 0x400 ;  /* 0x0000040000057882 */ /* 0x000fe20000000000 */
[----:B------:R-:W-:Y:S02]  /*1110*/  UISETP.EQ.XOR UP1, UPT, UR7, 0x7, UP1 ;  /* 0x000000070700788c */ /* 0x000fe40008f22a70 */
[----:B------:R-:W-:Y:S02]  /*1120*/  UISETP.NE.AND UP0, UPT, UR7, 0x7, UPT ;  /* 0x000000070700788c */ /* 0x000fe4000bf05270 */
[----:B------:R-:W-:Y:S02]  /*1130*/  USEL UR6, URZ, 0x1, !UP1 ;  /* 0x00000001ff067887 */ /* 0x000fe4000c800000 */
[----:B-----5:R-:W-:Y:S02]  /*1140*/  ULEA UR5, UR4, UR5, 0x18 ;  /* 0x0000000504057291 */ /* 0x020fe4000f8ec0ff */
[----:B------:R-:W-:Y:S02]  /*1150*/  ULOP3.LUT UR6, UR26, UR6, URZ, 0x3c, !UPT ;  /* 0x000000061a067292 */ /* 0x000fe4000f8e3cff */
[----:B------:R-:W-:-:S02]  /*1160*/  USEL UR7, UR7, URZ, UP0 ;  /* 0x000000ff07077287 */ /* 0x000fc40008000000 */
[----:B------:R-:W-:Y:S02]  /*1170*/  USHF.L.U32 UR6, UR6, 0x1f, URZ ;  /* 0x0000001f06067899 */ /* 0x000fe400080006ff */
[----:B------:R-:W-:Y:S02]  /*1180*/  ULEA UR5, UR7, UR5, 0x3 ;  /* 0x0000000507057291 */ /* 0x000fe4000f8e18ff */
[----:B------:R-:W-:Y:S02]  /*1190*/  UISETP.NE.AND UP0, UPT, UR22, URZ, UPT ;  /* 0x000000ff1600728c */ /* 0x000fe4000bf05270 */
[----:B------:R-:W-:-:S05]  /*11a0*/  MOV R0, UR6 ;  /* 0x0000000600007c02 */ /* 0x000fca0008000f00 */
[----:B------:R-:W1:Y:S02]  /*11b0*/  SYNCS.PHASECHK.TRANS64.TRYWAIT P0, [UR5+0x38], R0 ;  /* 0x00003800ff0075a7 */ /* 0x000e640008001105 */
[----:B-1----:R-:W-:Y:S05]  /*11c0*/  @!P0 BRA `(.L_x_23) ;  /* 0x0000003400648947 */ /* 0x002fea0003800000 */
.L_x_59:
[----:B------:R-:W-:Y:S05]  /*11d0*/  BRA.U UP0, `(.L_x_16) ;  /* 0x00000001000c7547 */ /* 0x000fea000b800000 */
[----:B------:R-:W-:-:S13]  /*11e0*/  ELECT P0, URZ, PT ;  /* 0x0000000000ff782f */ /* 0x000fda0003800000 */
[----:B-1----:R-:W-:-:S04]  /*11f0*/  @P0 MOV R0, 0xc000 ;  /* 0x0000c00000000802 */ /* 0x002fc80000000f00 */
[----:B------:R1:W-:Y:S03]  /*1200*/  @P0 SYNCS.ARRIVE.TRANS64 RZ, [UR5], R0 ;  /* 0x00000000ffff09a7 */ /* 0x0003e60008000005 */
.L_x_16:
[----:B------:R-:W-:-:S09]  /*1210*/  UISETP.NE.AND UP0, UPT, UR23, 0x4, UPT ;  /* 0x000000041700788c */ /* 0x000fd2000bf05270 */
[----:B------:R-:W-:Y:S05]  /*1220*/  BRA.U UP0, `(.L_x_24) ;  /* 0x0000000900287547 */ /* 0x000fea000b800000 */
[----:B------:R-:W5:Y:S08]  /*1230*/  S2UR UR14, SR_CTAID.Z ;  /* 0x00000000000e79c3 */ /* 0x000f700000002700 */
[----:B------:R-:W-:Y:S01]  /*1240*/  BAR.SYNC.DEFER_BLOCKING 0x2, 0xa0 ;  /* 0x0082800000007b1d */ /* 0x000fe20000010000 */
[----:B------:R-:W-:Y:S01]  /*1250*/  ULEA.HI UR13, UR4, UR4, URZ, 0x1 ;  /* 0x00000004040d7291 */ /* 0x000fe2000f8f08ff */
[----:B------:R-:W-:Y:S01]  /*1260*/  HFMA2 R6, -RZ, RZ, 0, 5.9604644775390625e-08 ;  /* 0x00000001ff067431 */ /* 0x000fe200000001ff */
[----:B------:R-:W-:-:S02]  /*1270*/  MOV R5, 0x1 ;  /* 0x0000000100057802 */ /* 0x000fc40000000f00 */
[----:B------:R-:W-:-:S04]  /*1280*/  ULOP3.LUT UR12, UR13, 0xfffffffe, URZ, 0xc0, !UPT ;  /* 0xfffffffe0d0c7892 */ /* 0x000fc8000f8ec0ff */
[----:B-1----:R-:W-:Y:S02]  /*1290*/  UIADD3 UR11, UPT, UPT, -UR12, UR4, URZ ;  /* 0x000000040c0b7290 */ /* 0x002fe4000fffe1ff */
[----:B-----5:R-:W-:-:S09]  /*12a0*/  UISETP.GT.U32.AND UP0, UPT, UR14, 0x1ff, UPT ;  /* 0x000001ff0e00788c */ /* 0x020fd2000bf04070 */
[----:B------:R-:W-:Y:S05]  /*12b0*/  BRA.U UP0, `(.L_x_25) ;  /* 0x0000000500d07547 */ /* 0x000fea000b800000 */
[----:B------:R-:W-:Y:S01]  /*12c0*/  UMOV UR5, 0x400 ;  /* 0x0000040000057882 */ /* 0x000fe20000000000 */
[----:B------:R-:W1:Y:S01]  /*12d0*/  LDCU UR10, c[0x0][0x374] ;  /* 0x00006e80ff0a77ac */ /* 0x000e620008000800 */
[----:B------:R-:W-:Y:S01]  /*12e0*/  MOV R5, 0x1 ;  /* 0x0000000100057802 */ /* 0x000fe20000000f00 */
[----:B------:R-:W-:Y:S01]  /*12f0*/  ULEA UR4, UR4, UR5, 0x18 ;  /* 0x0000000504047291 */ /* 0x000fe2000f8ec0ff */
[----:B------:R-:W1:Y:S01]  /*1300*/  LDCU UR6, c[0x0][0x370] ;  /* 0x00006e00ff0677ac */ /* 0x000e620008000800 */
[----:B------:R-:W5:Y:S07]  /*1310*/  LDCU UR5, c[0x0][0x378] ;  /* 0x00006f00ff0577ac */ /* 0x000f6e0008000800 */
[----:B------:R-:W4:Y:S01]  /*1320*/  LDS R0, [UR4+0x98] ;  /* 0x00009804ff007984 */ /* 0x000f220008000800 */
[----:B------:R-:W-:Y:S01]  /*1330*/  ULOP3.LUT UR9, UR11, 0x1, URZ, 0x3c, !UPT ;  /* 0x000000010b097892 */ /* 0x000fe2000f8e3cff */
[----:B------:R-:W-:Y:S01]  /*1340*/  UMOV UR50, 0x10202490 ;  /* 0x1020249000327882 */ /* 0x000fe20000000000 */
[----:B------:R-:W-:Y:S01]  /*1350*/  UMOV UR24, 0x1 ;  /* 0x0000000100187882 */ /* 0x000fe20000000000 */
[----:B------:R-:W-:-:S02]  /*1360*/  UIADD3 UR8, UPT, UPT, UR4, 0xc400, URZ ;  /* 0x0000c40004087890 */ /* 0x000fc4000fffe0ff */
[----:B------:R-:W-:Y:S02]  /*1370*/  UIADD3 UR7, UPT, UPT, UR4, 0x28400, URZ ;  /* 0x0002840004077890 */ /* 0x000fe4000fffe0ff */
[----:B------:R-:W-:Y:S02]  /*1380*/  USEL UR51, URZ, 0x4000, UP6 ;  /* 0x00004000ff337887 */ /* 0x000fe4000b000000 */
[----:B-1----:R-:W-:Y:S02]  /*1390*/  UIMAD UR6, UR10, UR6, URZ ;  /* 0x000000060a0672a4 */ /* 0x002fe4000f8e02ff */
[----:B------:R-:W-:Y:S02]  /*13a0*/  USEL UR50, UR50, 0x10200490, !UP5 ;  /* 0x1020049032327887 */ /* 0x000fe4000e800000 */
[----:B------:R-:W-:Y:S02]  /*13b0*/  USHF.L.U32 UR9, UR24, UR9, URZ ;  /* 0x0000000918097299 */ /* 0x000fe400080006ff */
[----:B------:R-:W-:-:S02]  /*13c0*/  USHF.L.U32 UR24, UR24, UR11, URZ ;  /* 0x0000000b18187299 */ /* 0x000fc400080006ff */
[----:B------:R-:W-:Y:S02]  /*13d0*/  USHF.R.U32.HI UR8, URZ, 0x4, UR8 ;  /* 0x00000004ff087899 */ /* 0x000fe40008011608 */
[----:B------:R-:W-:Y:S02]  /*13e0*/  USHF.R.U32.HI UR7, URZ, 0x4, UR7 ;  /* 0x00000004ff077899 */ /* 0x000fe40008011607 */
[----:B-----5:R-:W-:Y:S02]  /*13f0*/  UIMAD UR5, UR6, UR5, URZ ;  /* 0x00000005060572a4 */ /* 0x020fe4000f8e02ff */
[----:B------:R-:W-:Y:S02]  /*1400*/  UIADD3 UR51, UPT, UPT, UR51, UR50, URZ ;  /* 0x0000003233337290 */ /* 0x000fe4000fffe0ff */
[----:B------:R-:W-:Y:S02]  /*1410*/  ULOP3.LUT UR24, UR9, 0xffff, UR24, 0xc8, !UPT ;  /* 0x0000ffff09187892 */ /* 0x000fe4000f8ec818 */
[----:B------:R-:W-:-:S02]  /*1420*/  ULOP3.LUT UR8, UR8, 0x3fc0, URZ, 0xc0, !UPT ;  /* 0x00003fc008087892 */ /* 0x000fc4000f8ec0ff */
[----:B------:R-:W-:Y:S02]  /*1430*/  ULOP3.LUT UR9, UR7, 0x3fc0, URZ, 0xc0, !UPT ;  /* 0x00003fc007097892 */ /* 0x000fe4000f8ec0ff */
[----:B------:R-:W-:Y:S02]  /*1440*/  ULEA.HI UR30, UR5, UR5, URZ, 0x1 ;  /* 0x00000005051e7291 */ /* 0x000fe4000f8f08ff */
[----:B------:R-:W-:Y:S02]  /*1450*/  UISETP.NE.AND UP0, UPT, UR22, URZ, UPT ;  /* 0x000000ff1600728c */ /* 0x000fe4000bf05270 */
[----:B------:R-:W-:Y:S02]  /*1460*/  ULOP3.LUT UR8, UR8, 0x10000, URZ, 0xfc, !UPT ;  /* 0x0001000008087892 */ /* 0x000fe4000f8efcff */
[----:B------:R-:W-:Y:S01]  /*1470*/  ULOP3.LUT UR9, UR9, 0x10000, URZ, 0xfc, !UPT ;  /* 0x0001000009097892 */ /* 0x000fe2000f8efcff */
[----:B----4-:R-:W-:Y:S01]  /*1480*/  R2UR UR31, R0 ;  /* 0x00000000001f72ca */ /* 0x010fe200000e0000 */
[----:B------:R-:W-:-:S02]  /*1490*/  USHF.R.S32.HI UR30, URZ, 0x1, UR30 ;  /* 0x00000001ff1e7899 */ /* 0x000fc4000801141e */
[----:B------:R-:W-:Y:S01]  /*14a0*/  UISETP.NE.AND UP1, UPT, UR22, URZ, UPT ;  /* 0x000000ff1600728c */ /* 0x000fe2000bf25270 */
[----:B------:R-:W-:Y:S01]  /*14b0*/  UMOV UR29, URZ ;  /* 0x000000ff001d7c82 */ /* 0x000fe20008000000 */
[----:B------:R-:W-:Y:S01]  /*14c0*/  UMOV UR28, URZ ;  /* 0x000000ff001c7c82 */ /* 0x000fe20008000000 */
[----:B------:R-:W-:Y:S01]  /*14d0*/  UMOV UR27, URZ ;  /* 0x000000ff001b7c82 */ /* 0x000fe20008000000 */
[----:B------:R-:W-:Y:S01]  /*14e0*/  UMOV UR50, URZ ;  /* 0x000000ff00327c82 */ /* 0x000fe20008000000 */
[----:B------:R-:W-:Y:S01]  /*14f0*/  UMOV UR36, URZ ;  /* 0x000000ff00247c82 */ /* 0x000fe20008000000 */
[----:B------:R-:W-:Y:S01]  /*1500*/  UMOV UR37, UR51 ;  /* 0x0000003300257c82 */ /* 0x000fe20008000000 */
[----:B------:R-:W-:Y:S01]  /*1510*/  UMOV UR34, URZ ;  /* 0x000000ff00227c82 */ /* 0x000fe20008000000 */
[----:B------:R-:W-:Y:S01]  /*1520*/  UMOV UR35, UR51 ;  /* 0x0000003300237c82 */ /* 0x000fe20008000000 */
[----:B------:R-:W-:Y:S01]  /*1530*/  UMOV UR32, URZ ;  /* 0x000000ff00207c82 */ /* 0x000fe20008000000 */
[----:B------:R-:W-:-:S05]  /*1540*/  UMOV UR33, UR51 ;  /* 0x0000003300217c82 */ /* 0x000fca0008000000 */
.L_x_33:
[----:B-1----:R-:W-:Y:S01]  /*1550*/  PLOP3.LUT P1, PT, PT, PT, PT, 0x80, 0x8 ;  /* 0x000000000008781c */ /* 0x002fe20003f2f070 */
[----:B------:R-:W-:Y:S02]  /*1560*/  ULEA UR7, UR29, UR31, 0x7 ;  /* 0x0000001f1d077291 */ /* 0x000fe4000f8e38ff */
[----:B------:R-:W-:Y:S02]  /*1570*/  UIADD3 UR14, UPT, UPT, UR30, UR14, URZ ;  /* 0x0000000e1e0e7290 */ /* 0x000fe4000fffe0ff */
[----:B------:R-:W-:Y:S02]  /*1580*/  UPLOP3.LUT UP4, UPT, UPT, UPT, UPT, 0x40, 0x4 ;  /* 0x000000000004789c */ /* 0x000fe40003f8e870 */
[----:B------:R-:W-:Y:S01]  /*1590*/  ULEA UR6, UR29, UR4, 0x3 ;  /* 0x000000041d067291 */ /* 0x000fe2000f8e18ff */
[----:B-----5:R-:W-:Y:S11]  /*15a0*/  BRA.U UP0, `(.L_x_26) ;  /* 0x00000001001c7547 */ /* 0x020ff6000b800000 */
[----:B------:R-:W-:Y:S01]  /*15b0*/  USHF.L.U32 UR5, UR28, 0x1f, URZ ;  /* 0x0000001f1c057899 */ /* 0x000fe200080006ff */
[----:B------:R-:W-:Y:S01]  /*15c0*/  SHF.L.U32 R2, R5, 0x1f, RZ ;  /* 0x0000001f05027819 */ /* 0x000fe200000006ff */
[----:B------:R-:W-:-:S04]  /*15d0*/  ULEA UR10, UR27, UR4, 0x3 ;  /* 0x000000041b0a7291 */ /* 0x000fc8000f8e18ff */
[----:B------:R-:W-:-:S05]  /*15e0*/  MOV R0, UR5 ;  /* 0x0000000500007c02 */ /* 0x000fca0008000f00 */
[----:B------:R1:W4:Y:S01]  /*15f0*/  SYNCS.PHASECHK.TRANS64.TRYWAIT P1, [UR10], R0 ;  /* 0x00000000ff0075a7 */ /* 0x000322000802110a */
[----:B------:R-:W5:Y:S02]  /*1600*/  SYNCS.PHASECHK.TRANS64.TRYWAIT P0, [UR6+0x80], R2 ;  /* 0x00008002ff0075a7 */ /* 0x000f640008001106 */
[----:B-1--45:R-:W-:Y:S05]  /*1610*/  @!P0 BRA `(.L_x_27) ;  /* 0x0000003000708947 */ /* 0x032fea0003800000 */
.L_x_26:
[----:B------:R-:W-:-:S05]  /*1620*/  UMOV UR26, URZ ;  /* 0x000000ff001a7c82 */ /* 0x000fca0008000000 */
.L_x_31:
[----:B-1--45:R-:W-:Y:S05]  /*1630*/  BRA.U UP0, `(.L_x_28) ;  /* 0x0000000100787547 */ /* 0x032fea000b800000 */
[----:B------:R-:W-:Y:S02]  /*1640*/  ULEA UR54, UR27, UR9, 0x9 ;  /* 0x000000091b367291 */ /* 0x000fe4000f8e48ff */
[----:B------:R-:W-:Y:S02]  /*1650*/  ULEA UR52, UR27, UR8, 0xa ;  /* 0x000000081b347291 */ /* 0x000fe4000f8e50ff */
[----:B------:R-:W-:Y:S02]  /*1660*/  ULEA UR5, UR27, UR4, 0x3 ;  /* 0x000000041b057291 */ /* 0x000fe4000f8e18ff */
[----:B------:R-:W-:Y:S02]  /*1670*/  UIADD3 UR48, UPT, UPT, UR54, 0x2, URZ ;  /* 0x0000000236307890 */ /* 0x000fe4000fffe0ff */
[----:B------:R-:W-:Y:S02]  /*1680*/  UIADD3 UR46, UPT, UPT, UR52, 0x2, URZ ;  /* 0x00000002342e7890 */ /* 0x000fe4000fffe0ff */
[----:B------:R-:W-:Y:S02]  /*1690*/  UIADD3 UR44, UPT, UPT, UR54, 0x4, URZ ;  /* 0x00000004362c7890 */ /* 0x000fe4000fffe0ff */
[----:B------:R-:W-:Y:S02]  /*16a0*/  UIADD3 UR42, UPT, UPT, UR52, 0x4, URZ ;  /* 0x00000004342a7890 */ /* 0x000fe4000fffe0ff */
[----:B------:R-:W-:Y:S02]  /*16b0*/  UIADD3 UR40, UPT, UPT, UR54, 0x6, URZ ;  /* 0x0000000636287890 */ /* 0x000fe4000fffe0ff */
[----:B------:R-:W-:Y:S02]  /*16c0*/  UIADD3 UR38, UPT, UPT, UR52, 0x6, URZ ;  /* 0x0000000634267890 */ /* 0x000fe4000fffe0ff */
[----:B------:R-:W-:Y:S01]  /*16d0*/  UIADD3 UR25, UPT, UPT, UR5, 0x38, URZ ;  /* 0x0000003805197890 */ /* 0x000fe2000fffe0ff */
[----:B------:R-:W-:Y:S01]  /*16e0*/  UMOV UR55, 0x40004040 ;  /* 0x4000404000377882 */ /* 0x000fe20000000000 */
[----:B------:R-:W-:Y:S01]  /*16f0*/  UMOV UR53, 0x40004040 ;  /* 0x4000404000357882 */ /* 0x000fe20000000000 */
[----:B------:R-:W-:Y:S01]  /*1700*/  UMOV UR49, 0x40004040 ;  /* 0x4000404000317882 */ /* 0x000fe20000000000 */
[----:B------:R-:W-:Y:S01]  /*1710*/  UMOV UR47, 0x40004040 ;  /* 0x40004040002f7882 */ /* 0x000fe20000000000 */
[----:B------:R-:W-:Y:S01]  /*1720*/  UMOV UR45, 0x40004040 ;  /* 0x40004040002d7882 */ /* 0x000fe20000000000 */
[----:B------:R-:W-:Y:S01]  /*1730*/  UMOV UR43, 0x40004040 ;  /* 0x40004040002b7882 */ /* 0x000fe20000000000 */
[----:B------:R-:W-:Y:S01]  /*1740*/  UMOV UR41, 0x40004040 ;  /* 0x4000404000297882 */ /* 0x000fe20000000000 */
[----:B------:R-:W-:Y:S01]  /*1750*/  UMOV UR39, 0x40004040 ;  /* 0x4000404000277882 */ /* 0x000fe20000000000 */
[----:B------:R-:W-:Y:S05]  /*1760*/  @P1 BRA `(.L_x_29) ;  /* 0x0000000000101947 */ /* 0x000fea0003800000 */
[----:B------:R-:W-:Y:S06]  /*1770*/  USHF.L.U32 UR10, UR28, 0x1f, URZ ;  /* 0x0000001f1c0a7899 */ /* 0x000fec00080006ff */
[----:B-1----:R-:W-:Y:S04]  /*1780*/  MOV R0, UR10 ;  /* 0x0000000a00007c02 */ /* 0x002fe80008000f00 */
[----:B------:R-:W1:Y:S02]  /*1790*/  SYNCS.PHASECHK.TRANS64.TRYWAIT P0, [UR5], R0 ;  /* 0x00000000ff0075a7 */ /* 0x000e640008001105 */
[----:B-1----:R-:W-:Y:S05]  /*17a0*/  @!P0 BRA `(.L_x_30) ;  /* 0x0000003000288947 */ /* 0x002fea0003800000 */
.L_x_29:
[----:B------:R4:W-:Y:S01]  /*17b0*/  UTCHMMA.2CTA gdesc[UR52], gdesc[UR54], tmem[UR7], tmem[UR50], idesc[UR51], UP4 ;  /* 0x00ff3236340075ea */ /* 0x0009e2000a200007 */
[----:B------:R4:W-:Y:S01]  /*17c0*/  UTCHMMA.2CTA gdesc[UR46], gdesc[UR48], tmem[UR7], tmem[UR36], idesc[UR37], UPT ;  /* 0x00ff24302e0075ea */ /* 0x0009e2000ba00007 */
[----:B------:R4:W-:Y:S01]  /*17d0*/  UTCHMMA.2CTA gdesc[UR42], gdesc[UR44], tmem[UR7], tmem[UR34], idesc[UR35], UPT ;  /* 0x00ff222c2a0075ea */ /* 0x0009e2000ba00007 */
[----:B------:R-:W-:Y:S01]  /*17e0*/  UPLOP3.LUT UP4, UPT, UPT, UPT, UPT, 0x80, 0x8 ;  /* 0x000000000008789c */ /* 0x000fe20003f8f070 */
[----:B------:R4:W-:Y:S01]  /*17f0*/  UTCHMMA.2CTA gdesc[UR38], gdesc[UR40], tmem[UR7], tmem[UR32], idesc[UR33], UPT ;  /* 0x00ff2028260075ea */ /* 0x0009e2000ba00007 */
[----:B------:R4:W-:Y:S01]  /*1800*/  UTCBAR.2CTA.MULTICAST [UR25], URZ, UR24 ;  /* 0x000000ff190073e9 */ /* 0x0009e20008200818 */
[----:B------:R-:W-:Y:S02]  /*1810*/  NOP ;  /* 0x0000000000007918 */ /* 0x000fe40000000000 */
.L_x_28:
[----:B------:R-:W-:Y:S01]  /*1820*/  UIADD3 UR27, UPT, UPT, UR27, 0x1, URZ ;  /* 0x000000011b1b7890 */ /* 0x000fe2000fffe0ff */
[----:B------:R-:W-:Y:S01]  /*1830*/  PLOP3.LUT P1, PT, PT, PT, PT, 0x80, 0x8 ;  /* 0x000000000008781c */ /* 0x000fe20003f2f070 */
[----:B------:R-:W-:Y:S02]  /*1840*/  UISETP.GT.U32.AND UP3, UPT, UR26, 0x3e, UPT ;  /* 0x0000003e1a00788c */ /* 0x000fe4000bf64070 */
[----:B------:R-:W-:Y:S02]  /*1850*/  UISETP.NE.AND UP2, UPT, UR27, 0x7, UPT ;  /* 0x000000071b00788c */ /* 0x000fe4000bf45270 */
[----:B------:R-:W-:Y:S02]  /*1860*/  UISETP.NE.OR UP3, UPT, UR22, URZ, UP3 ;  /* 0x000000ff1600728c */ /* 0x000fe40009f65670 */
[----:B------:R-:W-:Y:S02]  /*1870*/  USEL UR5, URZ, 0x1, UP2 ;  /* 0x00000001ff057887 */ /* 0x000fe40009000000 */
[----:B------:R-:W-:Y:S02]  /*1880*/  USEL UR27, UR27, URZ, UP2 ;  /* 0x000000ff1b1b7287 */ /* 0x000fe40009000000 */
[----:B------:R-:W-:Y:S01]  /*1890*/  ULOP3.LUT UR28, UR28, UR5, URZ, 0x3c, !UPT ;  /* 0x000000051c1c7292 */ /* 0x000fe2000f8e3cff */
[----:B------:R-:W-:Y:S01]  /*18a0*/  PLOP3.LUT P0, PT, PT, PT, UP3, 0x80, 0x8 ;  /* 0x000000000008781c */ /* 0x000fe20003f0f038 */
[----:B------:R-:W-:Y:S03]  /*18b0*/  UIADD3 UR26, UPT, UPT, UR26, 0x1, URZ ;  /* 0x000000011a1a7890 */ /* 0x000fe6000fffe0ff */
[----:B------:R-:W-:Y:S02]  /*18c0*/  @!UP3 USHF.L.U32 UR5, UR28, 0x1f, URZ ;  /* 0x0000001f1c05b899 */ /* 0x000fe400080006ff */
[----:B------:R-:W-:Y:S02]  /*18d0*/  @!UP3 ULEA UR10, UR27, UR4, 0x3 ;  /* 0x000000041b0ab291 */ /* 0x000fe4000f8e18ff */
[----:B------:R-:W-:Y:S02]  /*18e0*/  UISETP.NE.AND UP2, UPT, UR26, 0x40, UPT ;  /* 0x000000401a00788c */ /* 0x000fe4000bf45270 */
[----:B-1----:R-:W-:Y:S05]  /*18f0*/  IMAD.U32 R0, RZ, RZ, UR5 ;  /* 0x00000005ff007e24 */ /* 0x002fea000f8e00ff */
[----:B------:R5:W1:Y:S02]  /*1900*/  @!P0 SYNCS.PHASECHK.TRANS64.TRYWAIT P1, [UR10], R0 ;  /* 0x00000000ff0085a7 */ /* 0x000a64000802110a */
[----:B------:R-:W-:Y:S05]  /*1910*/  BRA.U UP2, `(.L_x_31) ;  /* 0xfffffffd02447547 */ /* 0x000fea000b83ffff */
[----:B------:R-:W-:Y:S05]  /*1920*/  BRA.U UP1, `(.L_x_32) ;  /* 0x0000000101107547 */ /* 0x000fea000b800000 */
[----:B------:R-:W-:Y:S01]  /*1930*/  UIADD3 UR6, UPT, UPT, UR6, 0x70, URZ ;  /* 0x0000007006067890 */ /* 0x000fe2000fffe0ff */
[----:B------:R-:W-:-:S08]  /*1940*/  UMOV UR5, 0x3 ;  /* 0x0000000300057882 */ /* 0x000fd00000000000 */
[----:B------:R4:W-:Y:S01]  /*1950*/  UTCBAR.2CTA.MULTICAST [UR6], URZ, UR5 ;  /* 0x000000ff060073e9 */ /* 0x0009e20008200805 */
[----:B------:R-:W-:Y:S02]  /*1960*/  NOP ;  /* 0x0000000000007918 */ /* 0x000fe40000000000 */
.L_x_32:
[----:B------:R-:W-:-:S04]  /*1970*/  UIADD3 UR29, UPT, UPT, UR29, 0x1, URZ ;  /* 0x000000011d1d7890 */ /* 0x000fc8000fffe0ff */
[----:B------:R-:W-:-:S04]  /*1980*/  UISETP.NE.AND UP2, UPT, UR29, 0x2, UPT ;  /* 0x000000021d00788c */ /* 0x000fc8000bf45270 */
[----:B------:R-:W-:Y:S02]  /*1990*/  USEL UR29, UR29, URZ, UP2 ;  /* 0x000000ff1d1d7287 */ /* 0x000fe40009000000 */
[----:B----4-:R-:W-:Y:S02]  /*19a0*/  USEL UR5, URZ, 0x1, UP2 ;  /* 0x00000001ff057887 */ /* 0x010fe40009000000 */
[----:B------:R-:W-:-:S04]  /*19b0*/  UISETP.GE.AND UP2, UPT, UR14, 0x200, UPT ;  /* 0x000002000e00788c */ /* 0x000fc8000bf46270 */
[----:B------:R-:W-:-:S05]  /*19c0*/  LOP3.LUT R5, R5, UR5, RZ, 0x3c, !PT ;  /* 0x0000000505057c12 */ /* 0x000fca000f8e3cff */
[----:B------:R-:W-:Y:S05]  /*19d0*/  BRA.U !UP2, `(.L_x_33) ;  /* 0xfffffff90adc7547 */ /* 0x000fea000b83ffff */
[----:B------:R-:W-:-:S06]  /*19e0*/  UIADD3 UR29, UPT, UPT, UR29, 0x1, URZ ;  /* 0x000000011d1d7890 */ /* 0x000fcc000fffe0ff */
[----:B------:R-:W-:Y:S02]  /*19f0*/  MOV R6, UR29 ;  /* 0x0000001d00067c02 */ /* 0x000fe40008000f00 */
.L_x_25:
[----:B------:R-:W-:-:S09]  /*1a00*/  UISETP.NE.AND UP0, UPT, UR11, URZ, UPT ;  /* 0x000000ff0b00728c */ /* 0x000fd2000bf05270 */
[----:B------:R-:W-:Y:S05]  /*1a10*/  BRA.U UP0, `(.L_x_24) ;  /* 0x00000001002c7547 */ /* 0x000fea000b800000 */
[----:B-----5:R-:W5:Y:S01]  /*1a20*/  S2R R0, SR_CgaCtaId ;  /* 0x0000000000007919 */ /* 0x020f620000008800 */
[----:B------:R-:W-:Y:S02]  /*1a30*/  ISETP.NE.AND P0, PT, R6, 0x2, PT ;  /* 0x000000020600780c */ /* 0x000fe40003f05270 */
[----:B------:R-:W-:Y:S02]  /*1a40*/  MOV R3, 0x400 ;  /* 0x0000040000037802 */ /* 0x000fe40000000f00 */
[----:B------:R-:W-:-:S04]  /*1a50*/  SEL R2, RZ, 0x1, P0 ;  /* 0x00000001ff027807 */ /* 0x000fc80000000000 */
[----:B------:R-:W-:-:S05]  /*1a60*/  LOP3.LUT R2, R5, R2, RZ, 0x3c, !PT ;  /* 0x0000000205027212 */ /* 0x000fca00078e3cff */
[----:B------:R-:W-:Y:S01]  /*1a70*/  IMAD.U32 R2, R2, -0x80000000, RZ ;  /* 0x8000000002027824 */ /* 0x000fe200078e00ff */
[----:B-----5:R-:W-:Y:S02]  /*1a80*/  LEA R0, R0, R3, 0x18 ;  /* 0x0000000300007211 */ /* 0x020fe400078ec0ff */
[----:B------:R-:W-:-:S05]  /*1a90*/  SEL R3, R6, RZ, P0 ;  /* 0x000000ff06037207 */ /* 0x000fca0000000000 */
[----:B------:R-:W-:-:S04]  /*1aa0*/  IMAD R0, R3, 0x8, R0 ;  /* 0x0000000803007824 */ /* 0x000fc800078e0200 */
[----:B------:R-:W5:Y:S02]  /*1ab0*/  SYNCS.PHASECHK.TRANS64.TRYWAIT P0, [R0+URZ+0x80], R2 ;  /* 0x00008002000075a7 */ /* 0x000f6400080011ff */
[----:B-----5:R-:W-:Y:S05]  /*1ac0*/  @!P0 BRA `(.L_x_34) ;  /* 0x0000002c00808947 */ /* 0x020fea0003800000 */
.L_x_24:
[----:B------:R-:W-:-:S06]  /*1ad0*/  UISETP.GT.AND UP0, UPT, UR23, 0x3, UPT ;  /* 0x000000031700788c */ /* 0x000fcc000bf04270 */
[----:B------:R-:W-:-:S13]  /*1ae0*/  PLOP3.LUT P0, PT, PT, PT, UP0, 0x80, 0x8 ;  /* 0x000000000008781c */ /* 0x000fda0003f0f008 */
[----:B-12345:R-:W-:Y:S05]  /*1af0*/  @P0 EXIT ;  /* 0x000000000000094d */ /* 0x03efea0003800000 */
[----:B------:R-:W-:-:S09]  /*1b00*/  UISETP.NE.AND UP0, UPT, UR23, URZ, UPT ;  /* 0x000000ff1700728c */ /* 0x000fd2000bf05270 */
[----:B------:R-:W-:Y:S05]  /*1b10*/  BRA.U UP0, `(.L_x_35) ;  /* 0x00000005008c7547 */ /* 0x000fea000b800000 */
[----:B------:R-:W1:Y:S01]  /*1b20*/  S2R R6, SR_CgaCtaId ;  /* 0x0000000000067919 */ /* 0x000e620000008800 */
[----:B------:R-:W-:Y:S01]  /*1b30*/  NOP ;  /* 0x0000000000007918 */ /* 0x000fe20000000000 */
[----:B------:R-:W-:Y:S02]  /*1b40*/  MOV R3, 0x40 ;  /* 0x0000004000037802 */ /* 0x000fe40000000f00 */
[----:B------:R-:W-:Y:S02]  /*1b50*/  MOV R5, 0x400 ;  /* 0x0000040000057802 */ /* 0x000fe40000000f00 */
[C---:B-1----:R-:W-:Y:S02]  /*1b60*/  LEA R0, R6.reuse, R3, 0x18 ;  /* 0x0000000306007211 */ /* 0x042fe400078ec0ff */
[----:B------:R-:W-:-:S04]  /*1b70*/  LEA R5, R6, R5, 0x18 ;  /* 0x0000000506057211 */ /* 0x000fc800078ec0ff */
[----:B------:R-:W1:Y:S02]  /*1b80*/  LDS.U8 R0, [R0] ;  /* 0x0000000000007984 */ /* 0x000e640000000000 */
[----:B-1----:R-:W-:-:S13]  /*1b90*/  ISETP.NE.AND P0, PT, R0, RZ, PT ;  /* 0x000000ff0000720c */ /* 0x002fda0003f05270 */
[----:B------:R-:W-:Y:S05]  /*1ba0*/  @P0 BRA `(.L_x_36) ;  /* 0x0000000400500947 */ /* 0x000fea0003800000 */
[C---:B------:R-:W-:Y:S02]  /*1bb0*/  LOP3.LUT R0, R6.reuse, 0x1, RZ, 0xc0, !PT ;  /* 0x0000000106007812 */ /* 0x040fe400078ec0ff */
[----:B------:R-:W-:Y:S02]  /*1bc0*/  LOP3.LUT R13, R6, 0x1, RZ, 0x3c, !PT ;  /* 0x00000001060d7812 */ /* 0x000fe400078e3cff */
[----:B------:R-:W-:-:S13]  /*1bd0*/  ISETP.NE.U32.AND P1, PT, R0, 0x1, PT ;  /* 0x000000010000780c */ /* 0x000fda0003f25070 */
[----:B------:R-:W-:Y:S05]  /*1be0*/  @!P1 BRA `(.L_x_37) ;  /* 0x0000000000c49947 */ /* 0x000fea0003800000 */
[----:B------:R-:W-:Y:S01]  /*1bf0*/  ELECT P0, URZ, PT ;  /* 0x0000000000ff782f */ /* 0x000fe20003800000 */
[----:B------:R-:W-:-:S12]  /*1c00*/  BSSY B0, `(.L_x_37) ;  /* 0x000002f000007945 */ /* 0x000fd80003800000 */
[----:B------:R-:W-:Y:S05]  /*1c10*/  @!P0 BRA `(.L_x_38) ;  /* 0x0000000000b48947 */ /* 0x000fea0003800000 */
[----:B------:R-:W-:-:S05]  /*1c20*/  UMOV UR4, 0x8 ;  /* 0x0000000800047882 */ /* 0x000fca0000000000 */
[----:B------:R-:W-:Y:S04]  /*1c30*/  DEPBAR.LE SB1, 0x36 ;  /* 0x00009d800000791a */ /* 0x000fe80000000000 */
[----:B------:R-:W1:Y:S02]  /*1c40*/  UTCATOMSWS.2CTA.FIND_AND_SET.ALIGN UP0, UR4, UR4 ;  /* 0x00000004000475e3 */ /* 0x000e640008200800 */
[----:B-1----:R-:W-:Y:S01]  /*1c50*/  PLOP3.LUT P0, PT, PT, PT, UP0, 0x80, 0x8 ;  /* 0x000000000008781c */ /* 0x002fe20003f0f008 */
[----:B------:R-:W-:-:S03]  /*1c60*/  IMAD.U32 R12, RZ, RZ, UR4 ;  /* 0x00000004ff0c7e24 */ /* 0x000fc6000f8e00ff */
[----:B------:R-:W-:-:S04]  /*1c70*/  SEL R0, RZ, 0xffffffff, !P0 ;  /* 0xffffffffff007807 */ /* 0x000fc80004000000 */
[----:B------:R-:W-:-:S13]  /*1c80*/  ISETP.NE.AND P0, PT, R0, RZ, PT ;  /* 0x000000ff0000720c */ /* 0x000fda0003f05270 */
[----:B------:R-:W-:Y:S05]  /*1c90*/  @P0 BRA `(.L_x_39) ;  /* 0x0000000000240947 */ /* 0x000fea0003800000 */
.L_x_40:
[----:B------:R-:W-:Y:S05]  /*1ca0*/  NANOSLEEP 0x64 ;  /* 0x000000640000795d */ /* 0x000fea0003800000 */
[----:B------:R-:W-:-:S05]  /*1cb0*/  UMOV UR4, 0x8 ;  /* 0x0000000800047882 */ /* 0x000fca0000000000 */
[----:B------:R-:W-:Y:S04]  /*1cc0*/  DEPBAR.LE SB1, 0x36 ;  /* 0x00009d800000791a */ /* 0x000fe80000000000 */
[----:B------:R-:W1:Y:S02]  /*1cd0*/  UTCATOMSWS.2CTA.FIND_AND_SET.ALIGN UP0, UR4, UR4 ;  /* 0x00000004000475e3 */ /* 0x000e640008200800 */
[----:B-1----:R-:W-:Y:S01]  /*1ce0*/  PLOP3.LUT P0, PT, PT, PT, UP0, 0x80, 0x8 ;  /* 0x000000000008781c */ /* 0x002fe20003f0f008 */
[----:B------:R-:W-:-:S03]  /*1cf0*/  IMAD.U32 R12, RZ, RZ, UR4 ;  /* 0x00000004ff0c7e24 */ /* 0x000fc6000f8e00ff */
[----:B------:R-:W-:-:S04]  /*1d00*/  SEL R0, RZ, 0xffffffff, !P0 ;  /* 0xffffffffff007807 */ /* 0x000fc80004000000 */
[----:B------:R-:W-:-:S13]  /*1d10*/  ISETP.NE.AND P0, PT, R0, RZ, PT ;  /* 0x000000ff0000720c */ /* 0x000fda0003f05270 */
[----:B------:R-:W-:Y:S05]  /*1d20*/  @!P0 BRA `(.L_x_40) ;  /* 0xfffffffc00dc8947 */ /* 0x000fea000383ffff */
.L_x_39:
[----:B------:R-:W-:Y:S01]  /*1d30*/  MOV R11, 0x60 ;  /* 0x00000060000b7802 */ /* 0x000fe20000000f00 */
[----:B------:R-:W-:Y:S01]  /*1d40*/  VIADD R2, R5, 0x98 ;  /* 0x0000009805027836 */ /* 0x000fe20000000000 */
[----:B------:R-:W-:Y:S01]  /*1d50*/  MOV R3, 0x58 ;  /* 0x0000005800037802 */ /* 0x000fe20000000f00 */
[----:B------:R-:W-:Y:S01]  /*1d60*/  IMAD.MOV.U32 R8, RZ, RZ, 0x4 ;  /* 0x00000004ff087424 */ /* 0x000fe200078e00ff */
[C---:B------:R-:W-:Y:S02]  /*1d70*/  LEA R11, R6.reuse, R11, 0x18 ;  /* 0x0000000b060b7211 */ /* 0x040fe400078ec0ff */
[----:B------:R-:W-:-:S03]  /*1d80*/  LEA R0, R6, R3, 0x18 ;  /* 0x0000000306007211 */ /* 0x000fc600078ec0ff */
[----:B------:R-:W1:Y:S02]  /*1d90*/  LDS R14, [R11] ;  /* 0x000000000b0e7984 */ /* 0x000e640000000800 */
[----:B-1----:R-:W-:-:S04]  /*1da0*/  IMAD.U32 R14, R14, -0x80000000, RZ ;  /* 0x800000000e0e7824 */ /* 0x002fc800078e00ff */
[----:B------:R-:W1:Y:S02]  /*1db0*/  SYNCS.PHASECHK.TRANS64.TRYWAIT P0, [R0+URZ], R14 ;  /* 0x0000000e000075a7 */ /* 0x000e6400080011ff */
[----:B-1----:R-:W-:Y:S05]  /*1dc0*/  @P0 BRA `(.L_x_41) ;  /* 0x0000000000080947 */ /* 0x002fea0003800000 */
[----:B------:R-:W1:Y:S02]  /*1dd0*/  SYNCS.PHASECHK.TRANS64.TRYWAIT P0, [R0+URZ], R14 ;  /* 0x0000000e000075a7 */ /* 0x000e6400080011ff */
[----:B-1----:R-:W-:Y:S05]  /*1de0*/  @!P0 BRA `(.L_x_42) ;  /* 0x0000002800d08947 */ /* 0x002fea0003800000 */
.L_x_41:
[C---:B------:R-:W-:Y:S01]  /*1df0*/  PRMT R3, R13.reuse, 0x654, R0 ;  /* 0x000006540d037816 */ /* 0x040fe20000000000 */
[C---:B------:R-:W-:Y:S01]  /*1e00*/  IMAD.SHL.U32 R10, R12.reuse, 0x20, RZ ;  /* 0x000000200c0a7824 */ /* 0x040fe200078e00ff */
[----:B------:R-:W-:Y:S01]  /*1e10*/  PRMT R2, R13, 0x654, R2 ;  /* 0x000006540d027816 */ /* 0x000fe20000000002 */
[----:B------:R-:W-:Y:S01]  /*1e20*/  IMAD.MOV.U32 R7, RZ, RZ, 0xff ;  /* 0x000000ffff077424 */ /* 0x000fe200078e00ff */
[----:B------:R2:W-:Y:S01]  /*1e30*/  SYNCS.ARRIVE.TRANS64.RED RZ, [R3+URZ], R8 ;  /* 0x0000000803ff79a7 */ /* 0x0005e200080004ff */
[----:B-1----:R-:W-:Y:S01]  /*1e40*/  IMAD.MOV.U32 R0, RZ, RZ, 0x1 ;  /* 0x00000001ff007424 */ /* 0x002fe200078e00ff */
[----:B------:R1:W-:Y:S01]  /*1e50*/  STS [R5+0x98], R10 ;  /* 0x0000980a05007388 */ /* 0x0003e20000000800 */
[----:B------:R-:W-:Y:S01]  /*1e60*/  VIADD R9, R12, 0x10 ;  /* 0x000000100c097836 */ /* 0x000fe20000000000 */
[----:B------:R-:W-:Y:S02]  /*1e70*/  SHF.L.U32 R7, R7, R12, RZ ;  /* 0x0000000c07077219 */ /* 0x000fe400000006ff */
[----:B------:R1:W-:Y:S02]  /*1e80*/  STAS [R2.64], R12 ;  /* 0x0000000c02007dbd */ /* 0x0003e4000c0008ff */
[----:B--2---:R-:W-:-:S02]  /*1e90*/  SHF.L.U32 R8, R0, R9, RZ ;  /* 0x0000000900087219 */ /* 0x004fc400000006ff */
[----:B------:R-:W-:Y:S02]  /*1ea0*/  MOV R9, 0x50 ;  /* 0x0000005000097802 */ /* 0x000fe40000000f00 */
[----:B------:R-:W-:Y:S02]  /*1eb0*/  LOP3.LUT R7, R8, R7, RZ, 0xfc, !PT ;  /* 0x0000000708077212 */ /* 0x000fe400078efcff */
[----:B------:R-:W-:-:S05]  /*1ec0*/  LEA R8, R6, R9, 0x18 ;  /* 0x0000000906087211 */ /* 0x000fca00078ec0ff */
[----:B------:R1:W-:Y:S04]  /*1ed0*/  ATOMS.OR RZ, [R8], R7 ;  /* 0x0000000708ff738c */ /* 0x0003e80003000000 */
[----:B------:R1:W-:Y:S02]  /*1ee0*/  ATOMS.XOR RZ, [R11], R0 ;  /* 0x000000000bff738c */ /* 0x0003e40003800000 */
.L_x_38:
[----:B------:R-:W-:Y:S05]  /*1ef0*/  BSYNC B0 ;  /* 0x0000000000007941 */ /* 0x000fea0003800000 */
.L_x_37:
[----:B------:R-:W-:Y:S05]  /*1f00*/  @P1 BRA `(.L_x_43) ;  /* 0x0000000000881947 */ /* 0x000fea0003800000 */
[----:B------:R-:W-:Y:S05]  /*1f10*/  WARPSYNC.ALL ;  /* 0x0000000000007948 */ /* 0x000fea0003800000 */
[----:B------:R-:W-:Y:S01]  /*1f20*/  NOP ;  /* 0x0000000000007918 */ /* 0x000fe20000000000 */
[----:B------:R-:W-:-:S13]  /*1f30*/  ELECT P0, URZ, PT ;  /* 0x0000000000ff782f */ /* 0x000fda0003800000 */
[----:B------:R-:W-:Y:S05]  /*1f40*/  @!P0 BRA `(.L_x_43) ;  /* 0x0000000000788947 */ /* 0x000fea0003800000 */
[----:B-1----:R-:W-:Y:S02]  /*1f50*/  MOV R3, 0x60 ;  /* 0x0000006000037802 */ /* 0x002fe40000000f00 */
[----:B------:R-:W-:Y:S02]  /*1f60*/  MOV R7, 0x58 ;  /* 0x0000005800077802 */ /* 0x000fe40000000f00 */
        /* <DEDUP_REMOVED lines=8> */
.L_x_44:
[----:B------:R-:W2:Y:S01]  /*1ff0*/  LDS R9, [R5+0x98] ;  /* 0x0000980005097984 */ /* 0x000ea20000000800 */
[----:B------:R-:W-:Y:S01]  /*2000*/  IMAD.MOV.U32 R2, RZ, RZ, 0xff ;  /* 0x000000ffff027424 */ /* 0x000fe200078e00ff */
[----:B-1----:R-:W-:Y:S01]  /*2010*/  PRMT R8, R13, 0x654, R8 ;  /* 0x000006540d087816 */ /* 0x002fe20000000008 */
[----:B------:R-:W-:Y:S02]  /*2020*/  IMAD.MOV.U32 R0, RZ, RZ, 0x1 ;  /* 0x00000001ff007424 */ /* 0x000fe400078e00ff */
[C---:B--2---:R-:W-:Y:S01]  /*2030*/  IMAD.SHL.U32 R10, R9.reuse, 0x20, RZ ;  /* 0x00000020090a7824 */ /* 0x044fe200078e00ff */
[----:B------:R-:W-:Y:S01]  /*2040*/  SHF.L.U32 R2, R2, R9, RZ ;  /* 0x0000000902027219 */ /* 0x000fe200000006ff */
[----:B------:R-:W-:-:S03]  /*2050*/  VIADD R7, R9, 0x10 ;  /* 0x0000001009077836 */ /* 0x000fc60000000000 */
[----:B------:R2:W-:Y:S02]  /*2060*/  STS [R5+0x98], R10 ;  /* 0x0000980a05007388 */ /* 0x0005e40000000800 */
[----:B------:R-:W-:Y:S02]  /*2070*/  SHF.L.U32 R9, R0, R7, RZ ;  /* 0x0000000700097219 */ /* 0x000fe400000006ff */
[----:B------:R-:W-:Y:S02]  /*2080*/  MOV R7, 0x50 ;  /* 0x0000005000077802 */ /* 0x000fe40000000f00 */
[----:B------:R-:W-:Y:S02]  /*2090*/  LOP3.LUT R2, R9, R2, RZ, 0xfc, !PT ;  /* 0x0000000209027212 */ /* 0x000fe400078efcff */
[----:B------:R-:W-:-:S05]  /*20a0*/  LEA R7, R6, R7, 0x18 ;  /* 0x0000000706077211 */ /* 0x000fca00078ec0ff */
[----:B------:R2:W-:Y:S01]  /*20b0*/  ATOMS.OR RZ, [R7], R2 ;  /* 0x0000000207ff738c */ /* 0x0005e20003000000 */
[----:B------:R2:W-:Y:S03]  /*20c0*/  SYNCS.ARRIVE.TRANS64.RED.A1T0 RZ, [R8+URZ], RZ ;  /* 0x000000ff08ff79a7 */ /* 0x0005e600081004ff */
[----:B------:R2:W-:Y:S01]  /*20d0*/  ATOMS.XOR RZ, [R3], R0 ;  /* 0x0000000003ff738c */ /* 0x0005e20003800000 */
[----:B------:R-:W-:Y:S05]  /*20e0*/  BRA `(.L_x_43) ;  /* 0x0000000000107947 */ /* 0x000fea0003800000 */
.L_x_36:
[----:B------:R-:W-:Y:S02]  /*20f0*/  MOV R0, 0xffffffff ;  /* 0xffffffff00007802 */ /* 0x000fe40000000f00 */
[----:B------:R-:W-:-:S03]  /*2100*/  MOV R2, 0x2130 ;  /* 0x0000213000027802 */ /* 0x000fc60000000f00 */
[----:B------:R1:W-:Y:S04]  /*2110*/  STS [R5+0x98], R0 ;  /* 0x0000980005007388 */ /* 0x0003e80000000800 */
[----:B-1----:R-:W-:Y:S05]  /*2120*/  CALL.REL.NOINC `($__internal_1_$__cuda_sm10x_tcgen05_guardrail_trap_phase_invalid_during_alloc) ;  /* 0x00000028006c7944 */ /* 0x002fea0003c00000 */
.L_x_43:
[----:B------:R-:W-:Y:S05]  /*2130*/  WARPSYNC.ALL ;  /* 0x0000000000007948 */ /* 0x000fea0003800000 */
[----:B------:R-:W-:Y:S01]  /*2140*/  NOP ;  /* 0x0000000000007918 */ /* 0x000fe20000000000 */
.L_x_35:
[----:B------:R-:W3:Y:S08]  /*2150*/  S2UR UR4, SR_CgaCtaId ;  /* 0x00000000000479c3 */ /* 0x000ef00000008800 */
[----:B------:R-:W-:Y:S01]  /*2160*/  BAR.SYNC.DEFER_BLOCKING 0x2, 0xa0 ;  /* 0x0082800000007b1d */ /* 0x000fe20000010000 */
[----:B-12---:R-:W-:-:S07]  /*2170*/  MOV R3, 0x400 ;  /* 0x0000040000037802 */ /* 0x006fce0000000f00 */
[----:B------:R-:W1:Y:S01]  /*2180*/  S2UR UR7, SR_CTAID.Z ;  /* 0x00000000000779c3 */ /* 0x000e620000002700 */
[----:B---3--:R-:W-:-:S05]  /*2190*/  IMAD.U32 R0, RZ, RZ, UR4 ;  /* 0x00000004ff007e24 */ /* 0x008fca000f8e00ff */
[----:B------:R-:W-:Y:S01]  /*21a0*/  LEA R3, R0, R3, 0x18 ;  /* 0x0000000300037211 */ /* 0x000fe200078ec0ff */
[----:B-1----:R-:W-:-:S04]  /*21b0*/  UISETP.GT.U32.AND UP0, UPT, UR7, 0x1ff, UPT ;  /* 0x000001ff0700788c */ /* 0x002fc8000bf04070 */
[----:B------:R-:W1:Y:S02]  /*21c0*/  LDS R2, [R3+0x98] ;  /* 0x0000980003027984 */ /* 0x000e640000000800 */
[----:B-1----:R-:W-:-:S03]  /*21d0*/  R2UR UR11, R2 ;  /* 0x00000000020b72ca */ /* 0x002fc600000e0000 */
[----:B------:R-:W-:-:S12]  /*21e0*/  BRA.U UP0, `(.L_x_46) ;  /* 0x0000002100407547 */ /* 0x000fd8000b800000 */
[----:B------:R-:W1:Y:S01]  /*21f0*/  LDCU.64 UR4, c[0x0][0x5c0] ;  /* 0x0000b800ff0477ac */ /* 0x000e620008000a00 */
[----:B------:R-:W-:Y:S01]  /*2200*/  SHF.R.U32.HI R2, RZ, 0x5, R4 ;  /* 0x00000005ff027819 */ /* 0x000fe20000011604 */
[----:B------:R-:W-:Y:S01]  /*2210*/  IMAD.SHL.U32 R5, R4, 0x40, RZ ;  /* 0x0000004004057824 */ /* 0x000fe200078e00ff */
[----:B------:R-:W-:Y:S01]  /*2220*/  R2UR UR14, R0 ;  /* 0x00000000000e72ca */ /* 0x000fe200000e0000 */
[----:B------:R-:W2:Y:S01]  /*2230*/  LDCU.64 UR34, c[0x0][0x5d8] ;  /* 0x0000bb00ff2277ac */ /* 0x000ea20008000a00 */
[----:B------:R-:W-:Y:S01]  /*2240*/  R2UR UR23, R2 ;  /* 0x00000000021772ca */ /* 0x000fe200000e0000 */
[----:B------:R-:W3:Y:S01]  /*2250*/  S2UR UR24, SR_CgaCtaId ;  /* 0x00000000001879c3 */ /* 0x000ee20000008800 */
[----:B------:R-:W-:Y:S01]  /*2260*/  LOP3.LUT R5, R5, 0x7c0, RZ, 0xc0, !PT ;  /* 0x000007c005057812 */ /* 0x000fe200078ec0ff */
[----:B------:R-:W4:Y:S01]  /*2270*/  LDCU UR10, c[0x0][0x374] ;  /* 0x00006e80ff0a77ac */ /* 0x000f220008000800 */
[----:B------:R-:W-:Y:S01]  /*2280*/  USHF.R.U32.HI UR13, URZ, 0x1, UR13 ;  /* 0x00000001ff0d7899 */ /* 0x000fe2000801160d */
[----:B------:R-:W5:Y:S01]  /*2290*/  LDCU.64 UR32, c[0x0][0x348] ;  /* 0x00006900ff2077ac */ /* 0x000f620008000a00 */
[----:B-1----:R-:W-:-:S07]  /*22a0*/  UIMAD.WIDE.U32 UR8, UR7, UR5, URZ ;  /* 0x00000005070872a5 */ /* 0x002fce000f8e00ff */
[----:B------:R-:W-:Y:S01]  /*22b0*/  IMAD.U32 R2, RZ, RZ, UR23 ;  /* 0x00000017ff027e24 */ /* 0x000fe2000f8e00ff */
[----:B------:R-:W-:Y:S02]  /*22c0*/  UISETP.NE.AND UP0, UPT, UR14, UR12, UPT ;  /* 0x0000000c0e00728c */ /* 0x000fe4000bf05270 */
[----:B------:R-:W-:Y:S01]  /*22d0*/  UIADD3 UR5, UPT, UPT, UR7, -UR9, URZ ;  /* 0x8000000907057290 */ /* 0x000fe2000fffe0ff */
[----:B------:R-:W-:Y:S01]  /*22e0*/  IMAD R0, R2, 0x800, R5 ;  /* 0x0000080002007824 */ /* 0x000fe200078e0205 */
[----:B------:R-:W-:Y:S02]  /*22f0*/  UISETP.LT.AND UP0, UPT, UR14, URZ, UP0 ;  /* 0x000000ff0e00728c */ /* 0x000fe40008701270 */
[----:B------:R-:W-:Y:S01]  /*2300*/  USHF.R.U32.HI UR5, URZ, UR20, UR5 ;  /* 0x00000014ff057299 */ /* 0x000fe20008011605 */
[----:B------:R-:W-:Y:S01]  /*2310*/  IMAD.IADD R0, R3, 0x1, R0 ;  /* 0x0000000103007824 */ /* 0x000fe200078e0200 */
[----:B------:R-:W-:Y:S01]  /*2320*/  UIADD3 UR27, UPT, UPT, UR13, -0x1, URZ ;  /* 0xffffffff0d1b7890 */ /* 0x000fe2000fffe0ff */
[----:B------:R-:W1:Y:S02]  /*2330*/  LDCU UR8, c[0x0][0x5d0] ;  /* 0x0000ba00ff0877ac */ /* 0x000e640008000800 */
[----:B------:R-:W-:-:S02]  /*2340*/  VIADD R2, R0, 0x8420 ;  /* 0x0000842000027836 */ /* 0x000fc40000000000 */
[C---:B------:R-:W-:Y:S01]  /*2350*/  VIADD R3, R0.reuse, 0x8410 ;  /* 0x0000841000037836 */ /* 0x040fe20000000000 */
[----:B------:R-:W-:Y:S01]  /*2360*/  UIADD3 UR5, UPT, UPT, UR9, UR5, URZ ;  /* 0x0000000509057290 */ /* 0x000fe2000fffe0ff */
[----:B------:R-:W-:Y:S01]  /*2370*/  VIADD R5, R0, 0x8430 ;  /* 0x0000843000057836 */ /* 0x000fe20000000000 */
[----:B------:R-:W-:Y:S01]  /*2380*/  SHF.R.U32.HI R73, RZ, 0x3, R2 ;  /* 0x00000003ff497819 */ /* 0x000fe20000011602 */
[----:B------:R-:W-:Y:S01]  /*2390*/  @!UP0 UIADD3 UR27, UPT, UPT, UR13, URZ, URZ ;  /* 0x000000ff0d1b8290 */ /* 0x000fe2000fffe0ff */
[----:B------:R-:W-:Y:S01]  /*23a0*/  SHF.R.U32.HI R72, RZ, 0x3, R3 ;  /* 0x00000003ff487819 */ /* 0x000fe20000011603 */
[----:B------:R-:W-:Y:S01]  /*23b0*/  USHF.R.U32.HI UR5, URZ, UR19, UR5 ;  /* 0x00000013ff057299 */ /* 0x000fe20008011605 */
[----:B------:R-:W-:Y:S01]  /*23c0*/  LOP3.LUT R73, R2, 0x30, R73, 0x78, !PT ;  /* 0x0000003002497812 */ /* 0x000fe200078e7849 */
[C---:B------:R-:W-:Y:S01]  /*23d0*/  VIADD R2, R0.reuse, 0x8400 ;  /* 0x0000840000027836 */ /* 0x040fe20000000000 */
[----:B------:R-:W-:Y:S01]  /*23e0*/  SHF.R.U32.HI R74, RZ, 0x3, R5 ;  /* 0x00000003ff4a7819 */ /* 0x000fe20000011605 */
[----:B------:R-:W-:Y:S01]  /*23f0*/  UIADD3 UR5, UPT, UPT, -UR5, URZ, URZ ;  /* 0x000000ff05057290 */ /* 0x000fe2000fffe1ff */
[----:B------:R-:W-:Y:S01]  /*2400*/  LOP3.LUT R72, R3, 0x30, R72, 0x78, !PT ;  /* 0x0000003003487812 */ /* 0x000fe200078e7848 */
[C---:B------:R-:W-:Y:S01]  /*2410*/  VIADD R3, R0.reuse, 0x430 ;  /* 0x0000043000037836 */ /* 0x040fe20000000000 */
[----:B------:R-:W-:Y:S01]  /*2420*/  SHF.R.U32.HI R71, RZ, 0x3, R2 ;  /* 0x00000003ff477819 */ /* 0x000fe20000011602 */
[----:B------:R-:W-:Y:S01]  /*2430*/  UIMAD UR5, UR4, UR5, UR7 ;  /* 0x00000005040572a4 */ /* 0x000fe2000f8e0207 */
[----:B------:R-:W-:Y:S01]  /*2440*/  LOP3.LUT R74, R5, 0x30, R74, 0x78, !PT ;  /* 0x00000030054a7812 */ /* 0x000fe200078e784a */
[----:B------:R-:W-:Y:S01]  /*2450*/  VIADD R5, R0, 0x410 ;  /* 0x0000041000057836 */ /* 0x000fe20000000000 */
[----:B------:R-:W-:Y:S01]  /*2460*/  LOP3.LUT R71, R2, 0x30, R71, 0x78, !PT ;  /* 0x0000003002477812 */ /* 0x000fe200078e7847 */
[----:B-1----:R-:W-:Y:S01]  /*2470*/  UIMAD.WIDE.U32 UR8, UR5, UR8, URZ ;  /* 0x00000008050872a5 */ /* 0x002fe2000f8e00ff */
[C---:B------:R-:W-:Y:S01]  /*2480*/  VIADD R2, R0.reuse, 0x420 ;  /* 0x0000042000027836 */ /* 0x040fe20000000000 */
[----:B------:R-:W-:Y:S01]  /*2490*/  SHF.R.U32.HI R70, RZ, 0x3, R3 ;  /* 0x00000003ff467819 */ /* 0x000fe20000011603 */
[----:B------:R-:W-:Y:S01]  /*24a0*/  VIADD R0, R0, 0x400 ;  /* 0x0000040000007836 */ /* 0x000fe20000000000 */
[----:B------:R-:W-:Y:S01]  /*24b0*/  UIADD3 UR4, UPT, UPT, UR5, -UR9, URZ ;  /* 0x8000000905047290 */ /* 0x000fe2000fffe0ff */
[----:B------:R-:W-:Y:S01]  /*24c0*/  SHF.R.U32.HI R68, RZ, 0x3, R5 ;  /* 0x00000003ff447819 */ /* 0x000fe20000011605 */
[----:B------:R-:W-:Y:S01]  /*24d0*/  ULEA UR30, UR23, UR11, 0x15 ;  /* 0x0000000b171e7291 */ /* 0x000fe2000f8ea8ff */
[----:B------:R-:W-:Y:S01]  /*24e0*/  LOP3.LUT R70, R3, 0x30, R70, 0x78, !PT ;  /* 0x0000003003467812 */ /* 0x000fe200078e7846 */
[----:B------:R-:W-:Y:S01]  /*24f0*/  USHF.R.U32.HI UR4, URZ, UR18, UR4 ;  /* 0x00000012ff047299 */ /* 0x000fe20008011604 */
[----:B------:R-:W-:Y:S01]  /*2500*/  SHF.R.U32.HI R69, RZ, 0x3, R2 ;  /* 0x00000003ff457819 */ /* 0x000fe20000011602 */
[----:B------:R-:W-:Y:S01]  /*2510*/  UIADD3 UR27, UPT, UPT, UR27, UR27, URZ ;  /* 0x0000001b1b1b7290 */ /* 0x000fe2000fffe0ff */
[----:B------:R-:W-:Y:S01]  /*2520*/  SHF.R.U32.HI R3, RZ, 0x3, R0 ;  /* 0x00000003ff037819 */ /* 0x000fe20000011600 */
[----:B------:R-:W-:Y:S01]  /*2530*/  UIADD3 UR4, UPT, UPT, UR9, UR4, URZ ;  /* 0x0000000409047290 */ /* 0x000fe2000fffe0ff */
[----:B------:R-:W-:Y:S01]  /*2540*/  LOP3.LUT R69, R2, 0x30, R69, 0x78, !PT ;  /* 0x0000003002457812 */ /* 0x000fe200078e7845 */
[----:B------:R-:W-:Y:S01]  /*2550*/  IMAD.MOV.U32 R2, RZ, RZ, RZ ;  /* 0x000000ffff027224 */ /* 0x000fe200078e00ff */
[----:B------:R-:W-:Y:S01]  /*2560*/  LOP3.LUT R68, R5, 0x30, R68, 0x78, !PT ;  /* 0x0000003005447812 */ /* 0x000fe200078e7844 */
[----:B------:R-:W-:Y:S01]  /*2570*/  USHF.R.U32.HI UR4, URZ, UR15, UR4 ;  /* 0x0000000fff047299 */ /* 0x000fe20008011604 */
[----:B------:R-:W-:Y:S01]  /*2580*/  LOP3.LUT R3, R0, 0x30, R3, 0x78, !PT ;  /* 0x0000003000037812 */ /* 0x000fe200078e7803 */
[----:B------:R-:W-:Y:S01]  /*2590*/  UMOV UR29, URZ ;  /* 0x000000ff001d7c82 */ /* 0x000fe20008000000 */
[----:B------:R-:W-:Y:S01]  /*25a0*/  UMOV UR28, URZ ;  /* 0x000000ff001c7c82 */ /* 0x000fe20008000000 */
[----:B--2---:R-:W-:Y:S01]  /*25b0*/  UIMAD.WIDE.U32 UR8, UR4, UR35, URZ ;  /* 0x00000023040872a5 */ /* 0x004fe2000f8e00ff */
[----:B------:R-:W-:-:S03]  /*25c0*/  UMOV UR25, 0x400 ;  /* 0x0000040000197882 */ /* 0x000fc60000000000 */
[----:B------:R-:W-:-:S04]  /*25d0*/  UIADD3 UR6, UPT, UPT, UR4, -UR9, URZ ;  /* 0x8000000904067290 */ /* 0x000fc8000fffe0ff */
[----:B------:R-:W-:-:S04]  /*25e0*/  USHF.R.U32.HI UR6, URZ, UR17, UR6 ;  /* 0x00000011ff067299 */ /* 0x000fc80008011606 */
[----:B------:R-:W-:Y:S01]  /*25f0*/  UIADD3 UR6, UPT, UPT, UR9, UR6, URZ ;  /* 0x0000000609067290 */ /* 0x000fe2000fffe0ff */
[----:B------:R-:W4:Y:S03]  /*2600*/  LDCU UR9, c[0x0][0x370] ;  /* 0x00006e00ff0977ac */ /* 0x000f260008000800 */
[----:B------:R-:W-:Y:S01]  /*2610*/  USHF.R.U32.HI UR6, URZ, UR16, UR6 ;  /* 0x00000010ff067299 */ /* 0x000fe20008011606 */
[----:B------:R-:W1:Y:S03]  /*2620*/  LDCU UR8, c[0x0][0x378] ;  /* 0x00006f00ff0877ac */ /* 0x000e660008000800 */
[----:B------:R-:W-:-:S04]  /*2630*/  UIADD3 UR6, UPT, UPT, -UR6, URZ, URZ ;  /* 0x000000ff06067290 */ /* 0x000fc8000fffe1ff */
[----:B------:R-:W-:Y:S02]  /*2640*/  UIMAD UR34, UR34, UR6, UR4 ;  /* 0x00000006222272a4 */ /* 0x000fe4000f8e0204 */
[----:B------:R-:W-:Y:S02]  /*2650*/  UIADD3 UR4, UPT, UPT, -UR4, URZ, URZ ;  /* 0x000000ff04047290 */ /* 0x000fe4000fffe1ff */
[----:B----4-:R-:W-:-:S03]  /*2660*/  UIMAD UR9, UR10, UR9, URZ ;  /* 0x000000090a0972a4 */ /* 0x010fc6000f8e02ff */
[----:B------:R-:W2:Y:S01]  /*2670*/  LDCU UR6, c[0x0][0x5cc] ;  /* 0x0000b980ff0677ac */ /* 0x000ea20008000800 */
[----:B-1----:R-:W-:-:S04]  /*2680*/  UIMAD UR8, UR9, UR8, URZ ;  /* 0x00000008090872a4 */ /* 0x002fc8000f8e02ff */
[----:B------:R-:W-:-:S04]  /*2690*/  ULEA.HI UR31, UR8, UR8, URZ, 0x1 ;  /* 0x00000008081f7291 */ /* 0x000fc8000f8f08ff */
[----:B------:R-:W-:Y:S02]  /*26a0*/  USHF.R.S32.HI UR31, URZ, 0x1, UR31 ;  /* 0x00000001ff1f7899 */ /* 0x000fe4000801141f */
[----:B--23-5:R-:W-:-:S12]  /*26b0*/  UIMAD UR5, UR6, UR4, UR5 ;  /* 0x00000004060572a4 */ /* 0x02cfd8000f8e0205 */
.L_x_50:
[----:B------:R-:W-:Y:S01]  /*26c0*/  IMAD.U32 R0, RZ, RZ, UR24 ;  /* 0x00000018ff007e24 */ /* 0x000fe2000f8e00ff */
[----:B------:R-:W-:Y:S01]  /*26d0*/  SHF.L.U32 R6, R2, 0x1f, RZ ;  /* 0x0000001f02067819 */ /* 0x000fe200000006ff */
[----:B------:R-:W-:Y:S01]  /*26e0*/  UIADD3 UR5, UPT, UPT, UR5, UR5, URZ ;  /* 0x0000000505057290 */ /* 0x000fe2000fffe0ff */
[----:B------:R-:W1:Y:S02]  /*26f0*/  LDCU UR36, c[0x0][0x5e4] ;  /* 0x0000bc80ff2477ac */ /* 0x000e640008000800 */
[----:B------:R-:W-:Y:S01]  /*2700*/  R2UR UR4, R0 ;  /* 0x00000000000472ca */ /* 0x000fe200000e0000 */
[----:B------:R-:W-:Y:S02]  /*2710*/  ULOP3.LUT UR6, UR5, UR22, URZ, 0xfc, !UPT ;  /* 0x0000001605067292 */ /* 0x000fe4000f8efcff */
[----:B------:R-:W-:Y:S02]  /*2720*/  ULEA UR35, UR28, UR30, 0x7 ;  /* 0x0000001e1c237291 */ /* 0x000fe4000f8e38ff */
[----:B------:R-:W-:-:S02]  /*2730*/  ULEA.HI UR5, UR5, UR6, URZ, 0x1 ;  /* 0x0000000605057291 */ /* 0x000fc4000f8f08ff */
[----:B------:R-:W-:-:S06]  /*2740*/  UPLOP3.LUT UP2, UPT, UPT, UPT, UPT, 0x80, 0x8 ;  /* 0x000000000008789c */ /* 0x000fcc0003f4f070 */
[----:B------:R-:W-:-:S04]  /*2750*/  ULEA UR4, UR4, UR25, 0x18 ;  /* 0x0000001904047291 */ /* 0x000fc8000f8ec0ff */
[----:B------:R-:W-:Y:S02]  /*2760*/  ULEA UR26, UR28, UR4, 0x3 ;  /* 0x000000041c1a7291 */ /* 0x000fe4000f8e18ff */
[----:B------:R-:W-:-:S04]  /*2770*/  ULOP3.LUT UR4, UR5, 0xfffffffe, URZ, 0xc0, !UPT ;  /* 0xfffffffe05047892 */ /* 0x000fc8000f8ec0ff */
[----:B------:R-:W-:Y:S02]  /*2780*/  UISETP.NE.AND UP0, UPT, UR6, UR4, UPT ;  /* 0x000000040600728c */ /* 0x000fe4000bf05270 */
[----:B------:R-:W-:Y:S01]  /*2790*/  USHF.R.U32.HI UR4, URZ, 0x1, UR5 ;  /* 0x00000001ff047899 */ /* 0x000fe20008011605 */
[----:B------:R-:W2:Y:S01]  /*27a0*/  SYNCS.PHASECHK.TRANS64.TRYWAIT P0, [UR26+0x70], R6 ;  /* 0x00007006ff0075a7 */ /* 0x000ea2000800111a */
[----:B------:R-:W-:Y:S02]  /*27b0*/  UISETP.LT.AND UP0, UPT, UR6, URZ, UP0 ;  /* 0x000000ff0600728c */ /* 0x000fe40008701270 */
[----:B------:R-:W-:-:S09]  /*27c0*/  UIADD3 UR10, UPT, UPT, UR4, -0x1, URZ ;  /* 0xffffffff040a7890 */ /* 0x000fd2000fffe0ff */
[----:B------:R-:W-:-:S04]  /*27d0*/  @!UP0 UIADD3 UR10, UPT, UPT, UR4, URZ, URZ ;  /* 0x000000ff040a8290 */ /* 0x000fc8000fffe0ff */
[----:B------:R-:W-:Y:S01]  /*27e0*/  ULEA UR10, UR10, UR21, 0x8 ;  /* 0x000000150a0a7291 */ /* 0x000fe2000f8e40ff */
[----:B-12---:R-:W-:Y:S11]  /*27f0*/  @!P0 BRA `(.L_x_47) ;  /* 0x00000020007c8947 */ /* 0x006ff60003800000 */
.L_x_66:
[----:B------:R-:W-:-:S05]  /*2800*/  UMOV UR13, URZ ;  /* 0x000000ff000d7c82 */ /* 0x000fca0008000000 */
.L_x_49:
[----:B------:R-:W-:Y:S02]  /*2810*/  USHF.L.U32 UR9, UR13, 0x5, URZ ;  /* 0x000000050d097899 */ /* 0x000fe400080006ff */
[----:B------:R-:W-:Y:S02]  /*2820*/  UISETP.NE.AND UP0, UPT, UR23, URZ, UPT ;  /* 0x000000ff1700728c */ /* 0x000fe4000bf05270 */
[----:B------:R-:W-:-:S09]  /*2830*/  UIADD3 UR4, UPT, UPT, UR35, UR9, URZ ;  /* 0x0000000923047290 */ /* 0x000fd2000fffe0ff */
[----:B-1----:R-:W2:Y:S01]  /*2840*/  LDTM.x32 R36, tmem[UR4+0x20] ;  /* 0x00002004002479ee */ /* 0x002ea200082c0000 */
[----:B-1----:R-:W1:Y:S01]  /*2850*/  LDTM.x32 R4, tmem[UR4] ;  /* 0x00000004000479ee */ /* 0x002e6200082c0000 */
[----:B------:R-:W-:-:S04]  /*2860*/  ULEA UR4, UR29, UR13, 0x2 ;  /* 0x0000000d1d047291 */ /* 0x000fc8000f8e10ff */
[----:B------:R-:W-:-:S04]  /*2870*/  USHF.R.S32.HI UR8, URZ, 0x1f, UR4 ;  /* 0x0000001fff087899 */ /* 0x000fc80008011404 */
[----:B------:R-:W-:-:S04]  /*2880*/  ULEA.HI UR8, UR8, UR4, URZ, 0x2 ;  /* 0x0000000408087291 */ /* 0x000fc8000f8f10ff */
[----:B------:R-:W-:-:S04]  /*2890*/  ULOP3.LUT UR8, UR8, 0xfffffffc, URZ, 0xc0, !UPT ;  /* 0xfffffffc08087892 */ /* 0x000fc8000f8ec0ff */
[----:B------:R-:W-:Y:S02]  /*28a0*/  UIADD3 UR8, UPT, UPT, UR4, -UR8, URZ ;  /* 0x8000000804087290 */ /* 0x000fe4000fffe0ff */
[----:B------:R-:W-:Y:S01]  /*28b0*/  UIADD3 UR4, UPT, UPT, UR4, 0x1, URZ ;  /* 0x0000000104047890 */ /* 0x000fe2000fffe0ff */
[----:B--2---:R-:W-:Y:S01]  /*28c0*/  FMUL R58, R58, UR36 ;  /* 0x000000243a3a7c20 */ /* 0x004fe20008400000 */
[----:B-1----:R-:W-:Y:S01]  /*28d0*/  FMUL R11, R11, UR36 ;  /* 0x000000240b0b7c20 */ /* 0x002fe20008400000 */
[----:B------:R-:W-:Y:S01]  /*28e0*/  FMUL R10, R10, UR36 ;  /* 0x000000240a0a7c20 */ /* 0x000fe20008400000 */
[----:B------:R-:W-:Y:S01]  /*28f0*/  FMUL R9, R9, UR36 ;  /* 0x0000002409097c20 */ /* 0x000fe20008400000 */
[----:B------:R-:W-:Y:S01]  /*2900*/  FMUL R8, R8, UR36 ;  /* 0x0000002408087c20 */ /* 0x000fe20008400000 */
[----:B------:R-:W-:Y:S01]  /*2910*/  FMUL R75, R7, UR36 ;  /* 0x00000024074b7c20 */ /* 0x000fe20008400000 */
[----:B------:R-:W-:Y:S01]  /*2920*/  FMUL R76, R6, UR36 ;  /* 0x00000024064c7c20 */ /* 0x000fe20008400000 */
[----:B------:R-:W-:Y:S01]  /*2930*/  FMUL R77, R5, UR36 ;  /* 0x00000024054d7c20 */ /* 0x000fe20008400000 */
[----:B------:R-:W-:Y:S01]  /*2940*/  FMUL R80, R4, UR36 ;  /* 0x0000002404507c20 */ /* 0x000fe20008400000 */
[----:B------:R-:W-:Y:S01]  /*2950*/  MOV R78, UR8 ;  /* 0x00000008004e7c02 */ /* 0x000fe20008000f00 */
[----:B------:R-:W-:Y:S01]  /*2960*/  FMUL R84, R58, -1.4426950216293334961 ;  /* 0xbfb8aa3b3a547820 */ /* 0x000fe20000400000 */
[----:B------:R-:W-:Y:S01]  /*2970*/  F2FP.BF16.F32.PACK_AB R7, R11, R10 ;  /* 0x0000000a0b07723e */ /* 0x000fe200000010ff */
[----:B------:R-:W-:Y:S01]  /*2980*/  FMUL R19, R19, UR36 ;  /* 0x0000002413137c20 */ /* 0x000fe20008400000 */
[----:B------:R-:W-:Y:S01]  /*2990*/  F2FP.BF16.F32.PACK_AB R6, R9, R8 ;  /* 0x000000080906723e */ /* 0x000fe200000010ff */
[----:B------:R-:W-:Y:S01]  /*29a0*/  FMUL R18, R18, UR36 ;  /* 0x0000002412127c20 */ /* 0x000fe20008400000 */
[----:B------:R-:W-:Y:S01]  /*29b0*/  F2FP.BF16.F32.PACK_AB R5, R75, R76 ;  /* 0x0000004c4b05723e */ /* 0x000fe200000010ff */
[----:B------:R-:W-:Y:S01]  /*29c0*/  FMUL R17, R17, UR36 ;  /* 0x0000002411117c20 */ /* 0x000fe20008400000 */
[----:B------:R-:W-:Y:S01]  /*29d0*/  F2FP.BF16.F32.PACK_AB R4, R77, R80 ;  /* 0x000000504d04723e */ /* 0x000fe200000010ff */
[----:B------:R-:W-:Y:S01]  /*29e0*/  FMUL R16, R16, UR36 ;  /* 0x0000002410107c20 */ /* 0x000fe20008400000 */
[----:B------:R-:W-:Y:S01]  /*29f0*/  LEA R79, R78, R3, 0xd ;  /* 0x000000034e4f7211 */ /* 0x000fe200078e68ff */
[----:B------:R-:W-:Y:S01]  /*2a00*/  FMUL R15, R15, UR36 ;  /* 0x000000240f0f7c20 */ /* 0x000fe20008400000 */
[----:B------:R-:W-:Y:S01]  /*2a10*/  FMUL R14, R14, UR36 ;  /* 0x000000240e0e7c20 */ /* 0x000fe20008400000 */
[----:B------:R-:W-:Y:S01]  /*2a20*/  FMUL R13, R13, UR36 ;  /* 0x000000240d0d7c20 */ /* 0x000fe20008400000 */
[----:B------:R-:W-:Y:S01]  /*2a30*/  FMUL R82, R12, UR36 ;  /* 0x000000240c527c20 */ /* 0x000fe20008400000 */
[----:B------:R-:W1:Y:S01]  /*2a40*/  MUFU.EX2 R84, R84 ;  /* 0x0000005400547308 */ /* 0x000e620000000800 */
[----:B------:R2:W-:Y:S01]  /*2a50*/  STS.128 [R79], R4 ;  /* 0x000000044f007388 */ /* 0x0005e20000000c00 */
[----:B------:R-:W-:Y:S01]  /*2a60*/  FMUL R12, R57, UR36 ;  /* 0x00000024390c7c20 */ /* 0x000fe20008400000 */
        /* <DEDUP_REMOVED lines=8> */
[----:B------:R-:W-:Y:S01]  /*2af0*/  LEA R27, R78, R69, 0xd ;  /* 0x000000454e1b7211 */ /* 0x000fe200078e68ff */
[----:B------:R-:W-:Y:S01]  /*2b00*/  FMUL R59, R59, UR36 ;  /* 0x000000243b3b7c20 */ /* 0x000fe20008400000 */
[----:B------:R-:W-:Y:S01]  /*2b10*/  FMUL R87, R12, -1.4426950216293334961 ;  /* 0xbfb8aa3b0c577820 */ /* 0x000fe20000400000 */
[----:B------:R-:W-:Y:S01]  /*2b20*/  FMUL R54, R54, UR36 ;  /* 0x0000002436367c20 */ /* 0x000fe20008400000 */
[----:B------:R-:W-:Y:S01]  /*2b30*/  FMUL R83, R57, -1.4426950216293334961 ;  /* 0xbfb8aa3b39537820 */ /* 0x000fe20000400000 */
[----:B------:R-:W-:Y:S01]  /*2b40*/  FMUL R81, R59, -1.4426950216293334961 ;  /* 0xbfb8aa3b3b517820 */ /* 0x000fe20000400000 */
[----:B-1----:R-:W-:Y:S01]  /*2b50*/  FADD R91, R84, 1 ;  /* 0x3f800000545b7421 */ /* 0x002fe20000000000 */
[----:B------:R-:W-:Y:S01]  /*2b60*/  FMUL R21, R54, -1.4426950216293334961 ;  /* 0xbfb8aa3b36157820 */ /* 0x000fe20000400000 */
[----:B------:R-:W-:Y:S01]  /*2b70*/  MUFU.EX2 R87, R87 ;  /* 0x0000005700577308 */ /* 0x000fe20000000800 */
[----:B------:R-:W-:Y:S01]  /*2b80*/  FMUL R55, R55, UR36 ;  /* 0x0000002437377c20 */ /* 0x000fe20008400000 */
[----:B------:R-:W-:Y:S01]  /*2b90*/  FMUL R48, R48, UR36 ;  /* 0x0000002430307c20 */ /* 0x000fe20008400000 */
[----:B------:R-:W-:Y:S01]  /*2ba0*/  FMUL R50, R50, UR36 ;  /* 0x0000002432327c20 */ /* 0x000fe20008400000 */
[----:B------:R-:W-:Y:S01]  /*2bb0*/  FMUL R49, R49, UR36 ;  /* 0x0000002431317c20 */ /* 0x000fe20008400000 */
[----:B------:R-:W-:Y:S01]  /*2bc0*/  FMUL R24, R55, -1.4426950216293334961 ;  /* 0xbfb8aa3b37187820 */ /* 0x000fe20000400000 */
[----:B------:R-:W-:Y:S01]  /*2bd0*/  FMUL R94, R48, -1.4426950216293334961 ;  /* 0xbfb8aa3b305e7820 */ /* 0x000fe20000400000 */
[----:B------:R-:W-:Y:S01]  /*2be0*/  FMUL R51, R51, UR36 ;  /* 0x0000002433337c20 */ /* 0x000fe20008400000 */
[----:B------:R-:W1:Y:S01]  /*2bf0*/  MUFU.EX2 R81, R81 ;  /* 0x0000005100517308 */ /* 0x000e620000000800 */
[----:B------:R-:W-:Y:S01]  /*2c00*/  FMUL R46, R46, UR36 ;  /* 0x000000242e2e7c20 */ /* 0x000fe20008400000 */
[----:B------:R-:W-:Y:S01]  /*2c10*/  FMUL R44, R44, UR36 ;  /* 0x000000242c2c7c20 */ /* 0x000fe20008400000 */
[----:B------:R-:W-:Y:S01]  /*2c20*/  FMUL R93, R49, -1.4426950216293334961 ;  /* 0xbfb8aa3b315d7820 */ /* 0x000fe20000400000 */
[----:B------:R-:W-:Y:S01]  /*2c30*/  FMUL R47, R47, UR36 ;  /* 0x000000242f2f7c20 */ /* 0x000fe20008400000 */
[----:B--2---:R-:W-:Y:S01]  /*2c40*/  F2FP.BF16.F32.PACK_AB R7, R19, R18 ;  /* 0x000000121307723e */ /* 0x004fe200000010ff */
[----:B------:R-:W-:Y:S01]  /*2c50*/  FMUL R88, R51, -1.4426950216293334961 ;  /* 0xbfb8aa3b33587820 */ /* 0x000fe20000400000 */
[----:B------:R-:W-:Y:S01]  /*2c60*/  F2FP.BF16.F32.PACK_AB R6, R17, R16 ;  /* 0x000000101106723e */ /* 0x000fe200000010ff */
[----:B------:R-:W2:Y:S01]  /*2c70*/  MUFU.EX2 R21, R21 ;  /* 0x0000001500157308 */ /* 0x000ea20000000800 */
[----:B------:R-:W-:Y:S01]  /*2c80*/  F2FP.BF16.F32.PACK_AB R5, R15, R14 ;  /* 0x0000000e0f05723e */ /* 0x000fe200000010ff */
[----:B------:R-:W-:Y:S01]  /*2c90*/  FMUL R90, R44, -1.4426950216293334961 ;  /* 0xbfb8aa3b2c5a7820 */ /* 0x000fe20000400000 */
[----:B------:R-:W-:Y:S01]  /*2ca0*/  F2FP.BF16.F32.PACK_AB R4, R13, R82 ;  /* 0x000000520d04723e */ /* 0x000fe200000010ff */
[----:B------:R-:W-:Y:S01]  /*2cb0*/  FMUL R89, R47, -1.4426950216293334961 ;  /* 0xbfb8aa3b2f597820 */ /* 0x000fe20000400000 */
[----:B------:R-:W-:Y:S01]  /*2cc0*/  LEA R79, R78, R68, 0xd ;  /* 0x000000444e4f7211 */ /* 0x000fe200078e68ff */
[----:B------:R-:W-:Y:S01]  /*2cd0*/  FMUL R45, R45, UR36 ;  /* 0x000000242d2d7c20 */ /* 0x000fe20008400000 */
[----:B------:R-:W-:Y:S01]  /*2ce0*/  FMUL R42, R42, UR36 ;  /* 0x000000242a2a7c20 */ /* 0x000fe20008400000 */
[----:B------:R-:W-:Y:S01]  /*2cf0*/  MUFU.EX2 R24, R24 ;  /* 0x0000001800187308 */ /* 0x000fe20000000800 */
[----:B-1----:R-:W-:Y:S01]  /*2d00*/  FADD R81, R81, 1 ;  /* 0x3f80000051517421 */ /* 0x002fe20000000000 */
[----:B------:R1:W-:Y:S01]  /*2d10*/  STS.128 [R79], R4 ;  /* 0x000000044f007388 */ /* 0x0003e20000000c00 */
[----:B------:R-:W-:Y:S01]  /*2d20*/  FMUL R86, R45, -1.4426950216293334961 ;  /* 0xbfb8aa3b2d567820 */ /* 0x000fe20000400000 */
[----:B------:R-:W-:Y:S01]  /*2d30*/  FMUL R39, R39, UR36 ;  /* 0x0000002427277c20 */ /* 0x000fe20008400000 */
[----:B------:R-:W-:Y:S01]  /*2d40*/  FMUL R66, R66, UR36 ;  /* 0x0000002442427c20 */ /* 0x000fe20008400000 */
[----:B------:R-:W-:Y:S01]  /*2d50*/  FMUL R64, R64, UR36 ;  /* 0x0000002440407c20 */ /* 0x000fe20008400000 */
[----:B------:R-:W-:Y:S01]  /*2d60*/  FMUL R63, R63, UR36 ;  /* 0x000000243f3f7c20 */ /* 0x000fe20008400000 */
[----:B------:R2:W-:Y:S01]  /*2d70*/  MUFU.RCP R84, R81 ;  /* 0x0000005100547308 */ /* 0x0005e20000001000 */
[----:B------:R-:W-:Y:S01]  /*2d80*/  FMUL R67, R67, UR36 ;  /* 0x0000002443437c20 */ /* 0x000fe20008400000 */
[----:B------:R-:W-:Y:S01]  /*2d90*/  FMUL R65, R65, UR36 ;  /* 0x0000002441417c20 */ /* 0x000fe20008400000 */
[----:B------:R-:W-:Y:S01]  /*2da0*/  FMUL R60, R60, UR36 ;  /* 0x000000243c3c7c20 */ /* 0x000fe20008400000 */
[----:B------:R-:W-:Y:S01]  /*2db0*/  USHF.R.S32.HI UR6, URZ, 0x1f, UR4 ;  /* 0x0000001fff067899 */ /* 0x000fe20008011404 */
[----:B------:R-:W-:Y:S01]  /*2dc0*/  FMUL R29, R29, UR36 ;  /* 0x000000241d1d7c20 */ /* 0x000fe20008400000 */
[----:B------:R-:W-:-:S02]  /*2dd0*/  LEA R78, R78, R70, 0xd ;  /* 0x000000464e4e7211 */ /* 0x000fc400078e68ff */
[----:B------:R-:W-:Y:S01]  /*2de0*/  MUFU.EX2 R94, R94 ;  /* 0x0000005e005e7308 */ /* 0x000fe20000000800 */
[----:B------:R-:W-:-:S04]  /*2df0*/  ULEA.HI UR6, UR6, UR4, URZ, 0x2 ;  /* 0x0000000406067291 */ /* 0x000fc8000f8f10ff */
[----:B------:R-:W-:-:S03]  /*2e00*/  ULOP3.LUT UR6, UR6, 0xfffffffc, URZ, 0xc0, !UPT ;  /* 0xfffffffc06067892 */ /* 0x000fc6000f8ec0ff */
[----:B------:R-:W-:Y:S01]  /*2e10*/  MUFU.EX2 R93, R93 ;  /* 0x0000005d005d7308 */ /* 0x000fe20000000800 */
[----:B--2---:R-:W-:Y:S01]  /*2e20*/  FADD R81, R21, 1 ;  /* 0x3f80000015517421 */ /* 0x004fe20000000000 */
[----:B------:R-:W-:Y:S02]  /*2e30*/  UIADD3 UR6, UPT, UPT, UR4, -UR6, URZ ;  /* 0x8000000604067290 */ /* 0x000fe4000fffe0ff */
[----:B------:R-:W-:-:S04]  /*2e40*/  USHF.R.U32.HI UR4, URZ, 0x1, UR13 ;  /* 0x00000001ff047899 */ /* 0x000fc8000801160d */
[----:B------:R-:W2:Y:S01]  /*2e50*/  MUFU.RCP R81, R81 ;  /* 0x0000005100517308 */ /* 0x000ea20000001000 */
[----:B-1----:R-:W-:Y:S01]  /*2e60*/  FMUL R79, R20, UR36 ;  /* 0x00000024144f7c20 */ /* 0x002fe20008400000 */
[----:B------:R-:W-:Y:S01]  /*2e70*/  F2FP.BF16.F32.PACK_AB R7, R85, R92 ;  /* 0x0000005c5507723e */ /* 0x000fe200000010ff */
[----:B------:R-:W-:Y:S01]  /*2e80*/  ULEA UR4, UR29, UR4, 0x2 ;  /* 0x000000041d047291 */ /* 0x000fe2000f8e10ff */
[----:B------:R-:W-:Y:S02]  /*2e90*/  F2FP.BF16.F32.PACK_AB R6, R25, R26 ;  /* 0x0000001a1906723e */ /* 0x000fe400000010ff */
[----:B------:R-:W-:Y:S01]  /*2ea0*/  F2FP.BF16.F32.PACK_AB R5, R23, R22 ;  /* 0x000000161705723e */ /* 0x000fe200000010ff */
[----:B------:R-:W-:Y:S01]  /*2eb0*/  ULEA.HI UR12, UR4, UR4, URZ, 0x1 ;  /* 0x00000004040c7291 */ /* 0x000fe2000f8f08ff */
[----:B------:R-:W-:Y:S01]  /*2ec0*/  F2FP.BF16.F32.PACK_AB R4, R56, R79 ;  /* 0x0000004f3804723e */ /* 0x000fe200000010ff */
[----:B------:R1:W3:Y:S02]  /*2ed0*/  MUFU.EX2 R20, R83 ;  /* 0x0000005300147308 */ /* 0x0002e40000000800 */
[----:B------:R-:W-:-:S02]  /*2ee0*/  ULOP3.LUT UR12, UR12, 0xfffffffe, URZ, 0xc0, !UPT ;  /* 0xfffffffe0c0c7892 */ /* 0x000fc4000f8ec0ff */
[----:B------:R3:W-:Y:S02]  /*2ef0*/  STS.128 [R27], R4 ;  /* 0x000000041b007388 */ /* 0x0007e40000000c00 */
[----:B------:R-:W-:Y:S01]  /*2f00*/  UIADD3 UR12, UPT, UPT, UR4, -UR12, URZ ;  /* 0x8000000c040c7290 */ /* 0x000fe2000fffe0ff */
[----:B--2---:R-:W-:Y:S01]  /*2f10*/  FMUL R81, R54, R81 ;  /* 0x0000005136517220 */ /* 0x004fe20000400000 */
[----:B------:R-:W-:Y:S03]  /*2f20*/  MUFU.EX2 R88, R88 ;  /* 0x0000005800587308 */ /* 0x000fe60000000800 */
[----:B------:R-:W-:Y:S01]  /*2f30*/  FMUL R22, R22, R81 ;  /* 0x0000005116167220 */ /* 0x000fe20000400000 */
[----:B-1----:R-:W-:-:S04]  /*2f40*/  FMUL R83, R50, -1.4426950216293334961 ;  /* 0xbfb8aa3b32537820 */ /* 0x002fc80000400000 */
[----:B------:R-:W1:Y:S08]  /*2f50*/  MUFU.EX2 R90, R90 ;  /* 0x0000005a005a7308 */ /* 0x000e700000000800 */
[----:B------:R-:W-:Y:S08]  /*2f60*/  MUFU.EX2 R89, R89 ;  /* 0x0000005900597308 */ /* 0x000ff00000000800 */
[----:B------:R-:W-:Y:S01]  /*2f70*/  MUFU.EX2 R86, R86 ;  /* 0x0000005600567308 */ /* 0x000fe20000000800 */
[----:B---3--:R-:W-:Y:S01]  /*2f80*/  FADD R6, R20, 1 ;  /* 0x3f80000014067421 */ /* 0x008fe20000000000 */
[----:B------:R-:W-:Y:S01]  /*2f90*/  FMUL R20, R59, R84 ;  /* 0x000000543b147220 */ /* 0x000fe20000400000 */
[----:B------:R-:W-:Y:S01]  /*2fa0*/  FMUL R7, R43, UR36 ;  /* 0x000000242b077c20 */ /* 0x000fe20008400000 */
[----:B-1----:R-:W-:-:S02]  /*2fb0*/  FADD R90, R90, 1 ;  /* 0x3f8000005a5a7421 */ /* 0x002fc40000000000 */
[----:B------:R-:W-:Y:S01]  /*2fc0*/  FMUL R20, R85, R20 ;  /* 0x0000001455147220 */ /* 0x000fe20000400000 */
[----:B------:R-:W-:Y:S01]  /*2fd0*/  FMUL R43, R7, -1.4426950216293334961 ;  /* 0xbfb8aa3b072b7820 */ /* 0x000fe20000400000 */
[----:B------:R-:W1:Y:S08]  /*2fe0*/  MUFU.RCP R5, R91 ;  /* 0x0000005b00057308 */ /* 0x000e700000001000 */
[----:B------:R-:W2:Y:S08]  /*2ff0*/  MUFU.RCP R6, R6 ;  /* 0x0000000600067308 */ /* 0x000eb00000001000 */
[----:B------:R3:W4:Y:S01]  /*3000*/  MUFU.EX2 R4, R83 ;  /* 0x0000005300047308 */ /* 0x0007220000000800 */
[----:B-1----:R-:W-:-:S04]  /*3010*/  FMUL R5, R58, R5 ;  /* 0x000000053a057220 */ /* 0x002fc80000400000 */
[----:B------:R-:W-:Y:S01]  /*3020*/  FMUL R27, R92, R5 ;  /* 0x000000055c1b7220 */ /* 0x000fe20000400000 */
[----:B------:R-:W-:Y:S01]  /*3030*/  FADD R5, R87, 1 ;  /* 0x3f80000057057421 */ /* 0x000fe20000000000 */
[----:B------:R-:W-:Y:S01]  /*3040*/  FMUL R92, R42, -1.4426950216293334961 ;  /* 0xbfb8aa3b2a5c7820 */ /* 0x000fe20000400000 */
[----:B------:R-:W-:Y:S01]  /*3050*/  MUFU.EX2 R43, R43 ;  /* 0x0000002b002b7308 */ /* 0x000fe20000000800 */
[----:B--2---:R-:W-:Y:S01]  /*3060*/  FMUL R21, R57, R6 ;  /* 0x0000000639157220 */ /* 0x004fe20000400000 */
[----:B------:R-:W-:Y:S01]  /*3070*/  FMUL R6, R41, UR36 ;  /* 0x0000002429067c20 */ /* 0x000fe20008400000 */
[----:B------:R-:W-:Y:S01]  /*3080*/  FADD R41, R94, 1 ;  /* 0x3f8000005e297421 */ /* 0x000fe20000000000 */
[----:B------:R-:W-:Y:S01]  /*3090*/  FMUL R87, R39, -1.4426950216293334961 ;  /* 0xbfb8aa3b27577820 */ /* 0x000fe20000400000 */
[----:B------:R-:W-:Y:S01]  /*30a0*/  FMUL R26, R26, R21 ;  /* 0x000000151a1a7220 */ /* 0x000fe20000400000 */
[----:B------:R-:W-:Y:S01]  /*30b0*/  FMUL R85, R6, -1.4426950216293334961 ;  /* 0xbfb8aa3b06557820 */ /* 0x000fe20000400000 */
[----:B------:R-:W-:Y:S01]  /*30c0*/  F2FP.BF16.F32.PACK_AB R27, R20, R27 ;  /* 0x0000001b141b723e */ /* 0x000fe200000010ff */
[----:B------:R-:W1:Y:S01]  /*30d0*/  MUFU.RCP R5, R5 ;  /* 0x0000000500057308 */ /* 0x000e620000001000 */
[----:B---3--:R-:W-:Y:S01]  /*30e0*/  FMUL R83, R46, -1.4426950216293334961 ;  /* 0xbfb8aa3b2e537820 */ /* 0x008fe20000400000 */
[----:B----4-:R-:W-:-:S06]  /*30f0*/  FADD R81, R4, 1 ;  /* 0x3f80000004517421 */ /* 0x010fcc0000000000 */
[----:B------:R-:W2:Y:S08]  /*3100*/  MUFU.RCP R41, R41 ;  /* 0x0000002900297308 */ /* 0x000eb00000001000 */
[----:B------:R-:W3:Y:S01]  /*3110*/  MUFU.EX2 R83, R83 ;  /* 0x0000005300537308 */ /* 0x000ee20000000800 */
[----:B-1----:R-:W-:Y:S01]  /*3120*/  FMUL R84, R12, R5 ;  /* 0x000000050c547220 */ /* 0x002fe20000400000 */
[----:B------:R-:W-:Y:S01]  /*3130*/  FMUL R5, R40, UR36 ;  /* 0x0000002428057c20 */ /* 0x000fe20008400000 */
[----:B------:R-:W-:-:S02]  /*3140*/  FADD R40, R24, 1 ;  /* 0x3f80000018287421 */ /* 0x000fc40000000000 */
[----:B------:R-:W-:Y:S01]  /*3150*/  FMUL R21, R25, R84 ;  /* 0x0000005419157220 */ /* 0x000fe20000400000 */
[----:B------:R-:W-:Y:S01]  /*3160*/  FADD R84, R88, 1 ;  /* 0x3f80000058547421 */ /* 0x000fe20000000000 */
[----:B------:R-:W-:Y:S01]  /*3170*/  FMUL R91, R5, -1.4426950216293334961 ;  /* 0xbfb8aa3b055b7820 */ /* 0x000fe20000400000 */
[----:B------:R-:W1:Y:S01]  /*3180*/  MUFU.RCP R24, R40 ;  /* 0x0000002800187308 */ /* 0x000e620000001000 */
[----:B--2---:R-:W-:Y:S01]  /*3190*/  FMUL R41, R48, R41 ;  /* 0x0000002930297220 */ /* 0x004fe20000400000 */
[----:B------:R-:W-:-:S06]  /*31a0*/  F2FP.BF16.F32.PACK_AB R26, R21, R26 ;  /* 0x0000001a151a723e */ /* 0x000fcc00000010ff */
[----:B------:R-:W2:Y:S01]  /*31b0*/  MUFU.RCP R81, R81 ;  /* 0x0000005100517308 */ /* 0x000ea20000001000 */
[----:B---3--:R-:W-:Y:S01]  /*31c0*/  FADD R94, R83, 1 ;  /* 0x3f800000535e7421 */ /* 0x008fe20000000000 */
[----:B------:R-:W-:-:S06]  /*31d0*/  FMUL R83, R53, UR36 ;  /* 0x0000002435537c20 */ /* 0x000fcc0008400000 */
[----:B------:R-:W-:Y:S01]  /*31e0*/  MUFU.RCP R53, R90 ;  /* 0x0000005a00357308 */ /* 0x000fe20000001000 */
[----:B-1----:R-:W-:Y:S01]  /*31f0*/  FMUL R4, R55, R24 ;  /* 0x0000001837047220 */ /* 0x002fe20000400000 */
[----:B------:R-:W-:-:S03]  /*3200*/  FMUL R40, R37, UR36 ;  /* 0x0000002425287c20 */ /* 0x000fc60008400000 */
[----:B------:R-:W-:Y:S01]  /*3210*/  FMUL R25, R23, R4 ;  /* 0x0000000417197220 */ /* 0x000fe20000400000 */
[----:B------:R-:W-:Y:S01]  /*3220*/  FMUL R4, R38, UR36 ;  /* 0x0000002426047c20 */ /* 0x000fe20008400000 */
[----:B------:R-:W-:Y:S01]  /*3230*/  FADD R38, R93, 1 ;  /* 0x3f8000005d267421 */ /* 0x000fe20000000000 */
[----:B------:R-:W-:Y:S01]  /*3240*/  FADD R93, R89, 1 ;  /* 0x3f800000595d7421 */ /* 0x000fe20000000000 */
[----:B--2---:R-:W-:Y:S01]  /*3250*/  FMUL R23, R50, R81 ;  /* 0x0000005132177220 */ /* 0x004fe20000400000 */
[----:B------:R-:W-:Y:S01]  /*3260*/  FMUL R81, R36, UR36 ;  /* 0x0000002424517c20 */ /* 0x000fe20008400000 */
[----:B------:R1:W2:Y:S01]  /*3270*/  MUFU.RCP R24, R84 ;  /* 0x0000005400187308 */ /* 0x0002a20000001000 */
[----:B------:R-:W-:Y:S01]  /*3280*/  FMUL R36, R16, R41 ;  /* 0x0000002910247220 */ /* 0x000fe20000400000 */
[----:B------:R-:W-:Y:S01]  /*3290*/  FADD R89, R86, 1 ;  /* 0x3f80000056597421 */ /* 0x000fe20000000000 */
[----:B------:R-:W-:Y:S01]  /*32a0*/  FMUL R88, R4, -1.4426950216293334961 ;  /* 0xbfb8aa3b04587820 */ /* 0x000fe20000400000 */
[----:B------:R-:W-:Y:S01]  /*32b0*/  FMUL R23, R18, R23 ;  /* 0x0000001712177220 */ /* 0x000fe20000400000 */
[----:B------:R-:W-:Y:S01]  /*32c0*/  FMUL R16, R83, -1.4426950216293334961 ;  /* 0xbfb8aa3b53107820 */ /* 0x000fe20000400000 */
[----:B------:R-:W-:Y:S01]  /*32d0*/  FMUL R18, R40, -1.4426950216293334961 ;  /* 0xbfb8aa3b28127820 */ /* 0x000fe20000400000 */
[----:B------:R-:W-:Y:S01]  /*32e0*/  F2FP.BF16.F32.PACK_AB R25, R25, R22 ;  /* 0x000000161919723e */ /* 0x000fe200000010ff */
[----:B------:R-:W3:Y:S08]  /*32f0*/  MUFU.RCP R38, R38 ;  /* 0x0000002600267308 */ /* 0x000ef00000001000 */
[----:B------:R-:W4:Y:S01]  /*3300*/  MUFU.RCP R41, R94 ;  /* 0x0000005e00297308 */ /* 0x000f220000001000 */
[----:B-1----:R-:W-:Y:S01]  /*3310*/  FMUL R84, R52, UR36 ;  /* 0x0000002434547c20 */ /* 0x002fe20008400000 */
[----:B--2---:R-:W-:-:S04]  /*3320*/  FMUL R24, R51, R24 ;  /* 0x0000001833187220 */ /* 0x004fc80000400000 */
[----:B------:R-:W-:Y:S01]  /*3330*/  FMUL R24, R19, R24 ;  /* 0x0000001813187220 */ /* 0x000fe20000400000 */
[----:B------:R-:W-:Y:S01]  /*3340*/  FMUL R19, R81, -1.4426950216293334961 ;  /* 0xbfb8aa3b51137820 */ /* 0x000fe20000400000 */
[----:B------:R1:W2:Y:S01]  /*3350*/  MUFU.RCP R52, R93 ;  /* 0x0000005d00347308 */ /* 0x0002a20000001000 */
[----:B---3--:R-:W-:Y:S02]  /*3360*/  FMUL R38, R49, R38 ;  /* 0x0000002631267220 */ /* 0x008fe40000400000 */
[----:B------:R-:W-:Y:S02]  /*3370*/  F2FP.BF16.F32.PACK_AB R23, R24, R23 ;  /* 0x000000171817723e */ /* 0x000fe400000010ff */
[----:B------:R-:W-:Y:S01]  /*3380*/  FMUL R37, R17, R38 ;  /* 0x0000002611257220 */ /* 0x000fe20000400000 */
[----:B------:R-:W-:Y:S02]  /*3390*/  FMUL R17, R84, -1.4426950216293334961 ;  /* 0xbfb8aa3b54117820 */ /* 0x000fe40000400000 */
[----:B------:R-:W3:Y:S01]  /*33a0*/  MUFU.EX2 R92, R92 ;  /* 0x0000005c005c7308 */ /* 0x000ee20000000800 */
[----:B----4-:R-:W-:Y:S01]  /*33b0*/  FMUL R41, R46, R41 ;  /* 0x000000292e297220 */ /* 0x010fe20000400000 */
[----:B------:R-:W-:-:S03]  /*33c0*/  F2FP.BF16.F32.PACK_AB R22, R37, R36 ;  /* 0x000000242516723e */ /* 0x000fc600000010ff */
[----:B------:R-:W-:Y:S01]  /*33d0*/  FMUL R38, R14, R41 ;  /* 0x000000290e267220 */ /* 0x000fe20000400000 */
[----:B------:R-:W-:Y:S02]  /*33e0*/  FMUL R14, R67, -1.4426950216293334961 ;  /* 0xbfb8aa3b430e7820 */ /* 0x000fe40000400000 */
[----:B------:R-:W4:Y:S01]  /*33f0*/  MUFU.EX2 R91, R91 ;  /* 0x0000005b005b7308 */ /* 0x000f220000000800 */
[----:B-1----:R-:W-:Y:S01]  /*3400*/  FMUL R93, R44, R53 ;  /* 0x000000352c5d7220 */ /* 0x002fe20000400000 */
[----:B--2---:R-:W-:-:S03]  /*3410*/  FMUL R86, R47, R52 ;  /* 0x000000342f567220 */ /* 0x004fc60000400000 */
[----:B------:R-:W-:Y:S01]  /*3420*/  FMUL R82, R82, R93 ;  /* 0x0000005d52527220 */ /* 0x000fe20000400000 */
[----:B------:R-:W-:Y:S01]  /*3430*/  FMUL R41, R15, R86 ;  /* 0x000000560f297220 */ /* 0x000fe20000400000 */
[----:B------:R-:W-:Y:S01]  /*3440*/  FADD R93, R43, 1 ;  /* 0x3f8000002b5d7421 */ /* 0x000fe20000000000 */
[----:B------:R-:W1:Y:S01]  /*3450*/  MUFU.EX2 R85, R85 ;  /* 0x0000005500557308 */ /* 0x000e620000000800 */
[----:B---3--:R-:W-:Y:S01]  /*3460*/  FADD R92, R92, 1 ;  /* 0x3f8000005c5c7421 */ /* 0x008fe20000000000 */
[----:B------:R-:W-:Y:S01]  /*3470*/  FMUL R15, R66, -1.4426950216293334961 ;  /* 0xbfb8aa3b420f7820 */ /* 0x000fe20000400000 */
[----:B------:R-:W-:-:S05]  /*3480*/  F2FP.BF16.F32.PACK_AB R21, R41, R38 ;  /* 0x000000262915723e */ /* 0x000fca00000010ff */
[----:B------:R-:W2:Y:S01]  /*3490*/  MUFU.RCP R52, R89 ;  /* 0x0000005900347308 */ /* 0x000ea20000001000 */
[----:B----4-:R-:W-:-:S07]  /*34a0*/  FADD R86, R91, 1 ;  /* 0x3f8000005b567421 */ /* 0x010fce0000000000 */
[----:B------:R-:W3:Y:S01]  /*34b0*/  MUFU.RCP R53, R92 ;  /* 0x0000005c00357308 */ /* 0x000ee20000001000 */
[----:B-1----:R-:W-:-:S07]  /*34c0*/  FADD R91, R85, 1 ;  /* 0x3f800000555b7421 */ /* 0x002fce0000000000 */
[----:B------:R-:W1:Y:S01]  /*34d0*/  MUFU.RCP R90, R93 ;  /* 0x0000005d005a7308 */ /* 0x000e620000001000 */
[----:B--2---:R-:W-:-:S04]  /*34e0*/  FMUL R52, R45, R52 ;  /* 0x000000342d347220 */ /* 0x004fc80000400000 */
[----:B------:R-:W-:Y:S01]  /*34f0*/  FMUL R43, R13, R52 ;  /* 0x000000340d2b7220 */ /* 0x000fe20000400000 */
[----:B------:R-:W-:Y:S02]  /*3500*/  FMUL R13, R65, -1.4426950216293334961 ;  /* 0xbfb8aa3b410d7820 */ /* 0x000fe40000400000 */
[----:B------:R-:W2:Y:S01]  /*3510*/  MUFU.RCP R86, R86 ;  /* 0x0000005600567308 */ /* 0x000ea20000001000 */
[----:B---3--:R-:W-:Y:S01]  /*3520*/  FMUL R53, R42, R53 ;  /* 0x000000352a357220 */ /* 0x008fe20000400000 */
[----:B------:R-:W-:-:S03]  /*3530*/  F2FP.BF16.F32.PACK_AB R20, R43, R82 ;  /* 0x000000522b14723e */ /* 0x000fc600000010ff */
[----:B------:R-:W-:Y:S01]  /*3540*/  FMUL R52, R10, R53 ;  /* 0x000000350a347220 */ /* 0x000fe20000400000 */
[----:B------:R-:W-:Y:S02]  /*3550*/  FMUL R10, R63, -1.4426950216293334961 ;  /* 0xbfb8aa3b3f0a7820 */ /* 0x000fe40000400000 */
[----:B------:R-:W3:Y:S01]  /*3560*/  MUFU.RCP R91, R91 ;  /* 0x0000005b005b7308 */ /* 0x000ee20000001000 */
[C---:B-1----:R-:W-:Y:S01]  /*3570*/  FMUL R90, R7.reuse, R90 ;  /* 0x0000005a075a7220 */ /* 0x042fe20000400000 */
[----:B------:R-:W-:-:S03]  /*3580*/  F2FP.BF16.F32.PACK_AB R7, R7, R42 ;  /* 0x0000002a0707723e */ /* 0x000fc600000010ff */
[----:B------:R-:W-:Y:S01]  /*3590*/  FMUL R53, R11, R90 ;  /* 0x0000005a0b357220 */ /* 0x000fe20000400000 */
[----:B------:R-:W-:Y:S02]  /*35a0*/  FMUL R11, R64, -1.4426950216293334961 ;  /* 0xbfb8aa3b400b7820 */ /* 0x000fe40000400000 */
[----:B------:R-:W1:Y:S01]  /*35b0*/  MUFU.EX2 R19, R19 ;  /* 0x0000001300137308 */ /* 0x000e620000000800 */
[----:B--2---:R-:W-:Y:S01]  /*35c0*/  FMUL R85, R5, R86 ;  /* 0x0000005605557220 */ /* 0x004fe20000400000 */
[----:B------:R-:W-:-:S03]  /*35d0*/  FMUL R86, R62, UR36 ;  /* 0x000000243e567c20 */ /* 0x000fc60008400000 */
[----:B------:R-:W-:Y:S01]  /*35e0*/  FMUL R62, R8, R85 ;  /* 0x00000055083e7220 */ /* 0x000fe20000400000 */
[----:B------:R-:W-:Y:S01]  /*35f0*/  FMUL R85, R61, UR36 ;  /* 0x000000243d557c20 */ /* 0x000fe20008400000 */
[----:B------:R-:W-:Y:S01]  /*3600*/  FMUL R89, R86, -1.4426950216293334961 ;  /* 0xbfb8aa3b56597820 */ /* 0x000fe20000400000 */
[----:B------:R-:W2:Y:S01]  /*3610*/  MUFU.EX2 R87, R87 ;  /* 0x0000005700577308 */ /* 0x000ea20000000800 */
[C---:B---3--:R-:W-:Y:S01]  /*3620*/  FMUL R90, R6.reuse, R91 ;  /* 0x0000005b065a7220 */ /* 0x048fe20000400000 */
[----:B------:R-:W-:Y:S01]  /*3630*/  FMUL R8, R85, -1.4426950216293334961 ;  /* 0xbfb8aa3b55087820 */ /* 0x000fe20000400000 */
[----:B------:R-:W-:Y:S02]  /*3640*/  F2FP.BF16.F32.PACK_AB R6, R6, R5 ;  /* 0x000000050606723e */ /* 0x000fe400000010ff */
[----:B------:R-:W-:Y:S01]  /*3650*/  FMUL R61, R9, R90 ;  /* 0x0000005a093d7220 */ /* 0x000fe20000400000 */
[----:B------:R-:W-:Y:S01]  /*3660*/  FMUL R9, R60, -1.4426950216293334961 ;  /* 0xbfb8aa3b3c097820 */ /* 0x000fe20000400000 */
[----:B------:R-:W-:Y:S01]  /*3670*/  F2FP.BF16.F32.PACK_AB R5, R39, R4 ;  /* 0x000000042705723e */ /* 0x000fe200000010ff */
[----:B------:R-:W3:Y:S01]  /*3680*/  MUFU.EX2 R88, R88 ;  /* 0x0000005800587308 */ /* 0x000ee20000000800 */
[----:B-1----:R-:W-:-:S07]  /*3690*/  FADD R90, R19, 1 ;  /* 0x3f800000135a7421 */ /* 0x002fce0000000000 */
[----:B------:R-:W1:Y:S01]  /*36a0*/  MUFU.EX2 R16, R16 ;  /* 0x0000001000107308 */ /* 0x000e620000000800 */
[----:B--2---:R-:W-:-:S07]  /*36b0*/  FADD R87, R87, 1 ;  /* 0x3f80000057577421 */ /* 0x004fce0000000000 */
[----:B------:R-:W2:Y:S01]  /*36c0*/  MUFU.EX2 R18, R18 ;  /* 0x0000001200127308 */ /* 0x000ea20000000800 */
[----:B---3--:R-:W-:-:S07]  /*36d0*/  FADD R91, R88, 1 ;  /* 0x3f800000585b7421 */ /* 0x008fce0000000000 */
[----:B------:R-:W3:Y:S01]  /*36e0*/  MUFU.EX2 R17, R17 ;  /* 0x0000001100117308 */ /* 0x000ee20000000800 */
[----:B-1----:R-:W-:-:S07]  /*36f0*/  FADD R16, R16, 1 ;  /* 0x3f80000010107421 */ /* 0x002fce0000000000 */
[----:B------:R-:W1:Y:S01]  /*3700*/  MUFU.EX2 R15, R15 ;  /* 0x0000000f000f7308 */ /* 0x000e620000000800 */
[----:B--2---:R-:W-:-:S07]  /*3710*/  FADD R18, R18, 1 ;  /* 0x3f80000012127421 */ /* 0x004fce0000000000 */
[----:B------:R-:W-:Y:S01]  /*3720*/  MUFU.EX2 R11, R11 ;  /* 0x0000000b000b7308 */ /* 0x000fe20000000800 */
[----:B---3--:R-:W-:-:S07]  /*3730*/  FADD R17, R17, 1 ;  /* 0x3f80000011117421 */ /* 0x008fce0000000000 */
[----:B------:R-:W-:Y:S01]  /*3740*/  MUFU.RCP R90, R90 ;  /* 0x0000005a005a7308 */ /* 0x000fe20000001000 */
[----:B-1----:R-:W-:-:S07]  /*3750*/  FADD R15, R15, 1 ;  /* 0x3f8000000f0f7421 */ /* 0x002fce0000000000 */
[----:B------:R-:W1:Y:S08]  /*3760*/  MUFU.EX2 R10, R10 ;  /* 0x0000000a000a7308 */ /* 0x000e700000000800 */
[----:B------:R-:W2:Y:S08]  /*3770*/  MUFU.EX2 R14, R14 ;  /* 0x0000000e000e7308 */ /* 0x000eb00000000800 */
[----:B------:R-:W3:Y:S01]  /*3780*/  MUFU.EX2 R8, R8 ;  /* 0x0000000800087308 */ /* 0x000ee20000000800 */
[----:B-1----:R-:W-:-:S07]  /*3790*/  FADD R10, R10, 1 ;  /* 0x3f8000000a0a7421 */ /* 0x002fce0000000000 */
[----:B------:R-:W1:Y:S01]  /*37a0*/  MUFU.EX2 R13, R13 ;  /* 0x0000000d000d7308 */ /* 0x000e620000000800 */
[----:B--2---:R-:W-:-:S07]  /*37b0*/  FADD R14, R14, 1 ;  /* 0x3f8000000e0e7421 */ /* 0x004fce0000000000 */
[----:B------:R-:W-:Y:S01]  /*37c0*/  MUFU.EX2 R89, R89 ;  /* 0x0000005900597308 */ /* 0x000fe20000000800 */
[----:B---3--:R-:W-:-:S07]  /*37d0*/  FADD R8, R8, 1 ;  /* 0x3f80000008087421 */ /* 0x008fce0000000000 */
[----:B------:R-:W2:Y:S01]  /*37e0*/  MUFU.EX2 R9, R9 ;  /* 0x0000000900097308 */ /* 0x000ea20000000800 */
[----:B-1----:R-:W-:-:S07]  /*37f0*/  FADD R13, R13, 1 ;  /* 0x3f8000000d0d7421 */ /* 0x002fce0000000000 */
[----:B------:R1:W3:Y:S08]  /*3800*/  MUFU.RCP R88, R87 ;  /* 0x0000005700587308 */ /* 0x0002f00000001000 */
[----:B------:R-:W4:Y:S01]  /*3810*/  MUFU.RCP R19, R18 ;  /* 0x0000001200137308 */ /* 0x000f220000001000 */
[----:B--2---:R-:W-:-:S07]  /*3820*/  FADD R9, R9, 1 ;  /* 0x3f80000009097421 */ /* 0x004fce0000000000 */
[----:B------:R-:W2:Y:S01]  /*3830*/  MUFU.RCP R16, R16 ;  /* 0x0000001000107308 */ /* 0x000ea20000001000 */
[----:B-1----:R-:W-:Y:S01]  /*3840*/  FADD R87, R11, 1 ;  /* 0x3f8000000b577421 */ /* 0x002fe20000000000 */
[----:B------:R-:W-:Y:S01]  /*3850*/  FMUL R11, R81, R90 ;  /* 0x0000005a510b7220 */ /* 0x000fe20000400000 */
[----:B---3--:R-:W-:Y:S01]  /*3860*/  FMUL R88, R39, R88 ;  /* 0x0000005827587220 */ /* 0x008fe20000400000 */
[----:B------:R-:W-:Y:S01]  /*3870*/  FMUL R90, R34, UR36 ;  /* 0x00000024225a7c20 */ /* 0x000fe20008400000 */
[----:B------:R-:W-:Y:S01]  /*3880*/  MOV R39, UR6 ;  /* 0x0000000600277c02 */ /* 0x000fe20008000f00 */
[----:B------:R-:W-:Y:S01]  /*3890*/  FMUL R80, R80, R11 ;  /* 0x0000000b50507220 */ /* 0x000fe20000400000 */
[----:B------:R-:W-:Y:S01]  /*38a0*/  FADD R11, R89, 1 ;  /* 0x3f800000590b7421 */ /* 0x000fe20000000000 */
[----:B------:R-:W1:Y:S01]  /*38b0*/  MUFU.RCP R17, R17 ;  /* 0x0000001100117308 */ /* 0x000e620000001000 */
[----:B------:R-:W-:Y:S01]  /*38c0*/  FMUL R75, R75, R88 ;  /* 0x000000584b4b7220 */ /* 0x000fe20000400000 */
[----:B----4-:R-:W-:Y:S01]  /*38d0*/  FMUL R88, R40, R19 ;  /* 0x0000001328587220 */ /* 0x010fe20000400000 */
[----:B------:R-:W-:-:S03]  /*38e0*/  LEA R42, R39, R68, 0xd ;  /* 0x00000044272a7211 */ /* 0x000fc600078e68ff */
[----:B------:R-:W-:Y:S01]  /*38f0*/  FMUL R77, R77, R88 ;  /* 0x000000584d4d7220 */ /* 0x000fe20000400000 */
[----:B------:R-:W-:Y:S01]  /*3900*/  FMUL R88, R32, UR36 ;  /* 0x0000002420587c20 */ /* 0x000fe20008400000 */
[----:B------:R-:W3:Y:S01]  /*3910*/  MUFU.RCP R15, R15 ;  /* 0x0000000f000f7308 */ /* 0x000ee20000001000 */
[----:B--2---:R-:W-:-:S04]  /*3920*/  FMUL R19, R83, R16 ;  /* 0x0000001053137220 */ /* 0x004fc80000400000 */
[----:B------:R-:W-:Y:S01]  /*3930*/  FMUL R56, R56, R19 ;  /* 0x0000001338387220 */ /* 0x000fe20000400000 */
[----:B------:R-:W-:Y:S02]  /*3940*/  FMUL R19, R35, UR36 ;  /* 0x0000002423137c20 */ /* 0x000fe40008400000 */
[----:B------:R-:W2:Y:S01]  /*3950*/  MUFU.RCP R10, R10 ;  /* 0x0000000a000a7308 */ /* 0x000ea20000001000 */
[----:B-1----:R-:W-:-:S04]  /*3960*/  FMUL R16, R84, R17 ;  /* 0x0000001154107220 */ /* 0x002fc80000400000 */
[----:B------:R-:W-:Y:S01]  /*3970*/  FMUL R79, R79, R16 ;  /* 0x000000104f4f7220 */ /* 0x000fe20000400000 */
[----:B------:R-:W-:Y:S02]  /*3980*/  FMUL R16, R31, UR36 ;  /* 0x000000241f107c20 */ /* 0x000fe40008400000 */
[----:B------:R-:W1:Y:S01]  /*3990*/  MUFU.RCP R14, R14 ;  /* 0x0000000e000e7308 */ /* 0x000e620000001000 */
[----:B---3--:R-:W-:Y:S01]  /*39a0*/  FMUL R15, R66, R15 ;  /* 0x0000000f420f7220 */ /* 0x008fe20000400000 */
[----:B------:R-:W-:-:S03]  /*39b0*/  F2FP.BF16.F32.PACK_AB R24, R56, R79 ;  /* 0x0000004f3818723e */ /* 0x000fc600000010ff */
[----:B------:R-:W-:-:S03]  /*39c0*/  FMUL R35, R90, R15 ;  /* 0x0000000f5a237220 */ /* 0x000fc60000400000 */
[----:B------:R3:W4:Y:S01]  /*39d0*/  MUFU.RCP R18, R13 ;  /* 0x0000000d00127308 */ /* 0x0007220000001000 */
[----:B--2---:R-:W-:-:S07]  /*39e0*/  FMUL R15, R63, R10 ;  /* 0x0000000a3f0f7220 */ /* 0x004fce0000400000 */
[----:B------:R-:W2:Y:S01]  /*39f0*/  MUFU.RCP R8, R8 ;  /* 0x0000000800087308 */ /* 0x000ea20000001000 */
[----:B-1----:R-:W-:-:S04]  /*3a00*/  FMUL R14, R67, R14 ;  /* 0x0000000e430e7220 */ /* 0x002fc80000400000 */
[C---:B------:R-:W-:Y:S01]  /*3a10*/  FMUL R34, R19.reuse, R14 ;  /* 0x0000000e13227220 */ /* 0x040fe20000400000 */
[----:B------:R-:W-:Y:S02]  /*3a20*/  F2FP.BF16.F32.PACK_AB R19, R19, R90 ;  /* 0x0000005a1313723e */ /* 0x000fe400000010ff */
[----:B------:R-:W1:Y:S01]  /*3a30*/  MUFU.RCP R11, R11 ;  /* 0x0000000b000b7308 */ /* 0x000e620000001000 */
[----:B---3--:R-:W-:Y:S01]  /*3a40*/  FMUL R13, R33, UR36 ;  /* 0x00000024210d7c20 */ /* 0x008fe20008400000 */
[----:B------:R-:W-:Y:S01]  /*3a50*/  FMUL R33, R30, UR36 ;  /* 0x000000241e217c20 */ /* 0x000fe20008400000 */
[----:B------:R-:W-:Y:S01]  /*3a60*/  FMUL R30, R28, UR36 ;  /* 0x000000241c1e7c20 */ /* 0x000fe20008400000 */
[----:B----4-:R-:W-:Y:S01]  /*3a70*/  FMUL R18, R65, R18 ;  /* 0x0000001241127220 */ /* 0x010fe20000400000 */
[----:B------:R-:W-:Y:S01]  /*3a80*/  FMUL R28, R16, R15 ;  /* 0x0000000f101c7220 */ /* 0x000fe20000400000 */
[----:B------:R-:W-:Y:S02]  /*3a90*/  F2FP.BF16.F32.PACK_AB R14, R12, R57 ;  /* 0x000000390c0e723e */ /* 0x000fe400000010ff */
[----:B------:R-:W3:Y:S01]  /*3aa0*/  MUFU.RCP R9, R9 ;  /* 0x0000000900097308 */ /* 0x000ee20000001000 */
[----:B--2---:R-:W-:Y:S01]  /*3ab0*/  FMUL R8, R85, R8 ;  /* 0x0000000855087220 */ /* 0x004fe20000400000 */
[----:B------:R-:W-:Y:S01]  /*3ac0*/  F2FP.BF16.F32.PACK_AB R17, R16, R33 ;  /* 0x000000211011723e */ /* 0x000fe200000010ff */
[----:B------:R-:W-:Y:S01]  /*3ad0*/  FMUL R31, R13, R18 ;  /* 0x000000120d1f7220 */ /* 0x000fe20000400000 */
[C---:B------:R-:W-:Y:S01]  /*3ae0*/  F2FP.BF16.F32.PACK_AB R16, R29.reuse, R30 ;  /* 0x0000001e1d10723e */ /* 0x040fe200000010ff */
[----:B------:R-:W-:Y:S01]  /*3af0*/  FMUL R29, R29, R8 ;  /* 0x000000081d1d7220 */ /* 0x000fe20000400000 */
[----:B------:R-:W-:-:S02]  /*3b00*/  F2FP.BF16.F32.PACK_AB R18, R13, R88 ;  /* 0x000000580d12723e */ /* 0x000fc400000010ff */
[----:B------:R-:W2:Y:S01]  /*3b10*/  MUFU.RCP R91, R91 ;  /* 0x0000005b005b7308 */ /* 0x000ea20000001000 */
[----:B-1----:R-:W-:Y:S01]  /*3b20*/  FMUL R10, R86, R11 ;  /* 0x0000000b560a7220 */ /* 0x002fe20000400000 */
[----:B------:R-:W-:Y:S01]  /*3b30*/  F2FP.BF16.F32.PACK_AB R8, R45, R44 ;  /* 0x0000002c2d08723e */ /* 0x000fe200000010ff */
[----:B------:R1:W-:Y:S01]  /*3b40*/  STS.128 [R78], R16 ;  /* 0x000000104e007388 */ /* 0x0003e20000000c00 */
[----:B------:R-:W-:Y:S01]  /*3b50*/  LEA R44, R39, R3, 0xd ;  /* 0x00000003272c7211 */ /* 0x000fe200078e68ff */
[----:B------:R-:W-:Y:S01]  /*3b60*/  FMUL R33, R33, R10 ;  /* 0x0000000a21217220 */ /* 0x000fe20000400000 */
[----:B------:R-:W-:Y:S02]  /*3b70*/  F2FP.BF16.F32.PACK_AB R11, R51, R50 ;  /* 0x00000032330b723e */ /* 0x000fe400000010ff */
[----:B------:R-:W4:Y:S01]  /*3b80*/  MUFU.RCP R87, R87 ;  /* 0x0000005700577308 */ /* 0x000f220000001000 */
[----:B---3--:R-:W-:Y:S01]  /*3b90*/  FMUL R9, R60, R9 ;  /* 0x000000093c097220 */ /* 0x008fe20000400000 */
[----:B------:R-:W-:-:S02]  /*3ba0*/  F2FP.BF16.F32.PACK_AB R10, R49, R48 ;  /* 0x00000030310a723e */ /* 0x000fc400000010ff */
[----:B------:R-:W-:Y:S01]  /*3bb0*/  F2FP.BF16.F32.PACK_AB R15, R59, R58 ;  /* 0x0000003a3b0f723e */ /* 0x000fe200000010ff */
[----:B------:R-:W-:Y:S01]  /*3bc0*/  FMUL R30, R30, R9 ;  /* 0x000000091e1e7220 */ /* 0x000fe20000400000 */
[----:B------:R-:W-:Y:S02]  /*3bd0*/  F2FP.BF16.F32.PACK_AB R9, R47, R46 ;  /* 0x0000002e2f09723e */ /* 0x000fe400000010ff */
[----:B------:R-:W-:Y:S01]  /*3be0*/  F2FP.BF16.F32.PACK_AB R13, R55, R54 ;  /* 0x00000036370d723e */ /* 0x000fe200000010ff */
[----:B--2---:R-:W-:Y:S01]  /*3bf0*/  FMUL R91, R4, R91 ;  /* 0x0000005b045b7220 */ /* 0x004fe20000400000 */
[----:B------:R-:W-:Y:S02]  /*3c00*/  F2FP.BF16.F32.PACK_AB R4, R40, R81 ;  /* 0x000000512804723e */ /* 0x000fe400000010ff */
[----:B------:R-:W-:Y:S01]  /*3c10*/  F2FP.BF16.F32.PACK_AB R12, R83, R84 ;  /* 0x00000054530c723e */ /* 0x000fe200000010ff */
[----:B------:R-:W-:Y:S01]  /*3c20*/  FMUL R76, R76, R91 ;  /* 0x0000005b4c4c7220 */ /* 0x000fe20000400000 */
[C---:B------:R-:W-:Y:S01]  /*3c30*/  LEA R40, R39.reuse, R69, 0xd ;  /* 0x0000004527287211 */ /* 0x040fe200078e68ff */
[----:B------:R2:W-:Y:S01]  /*3c40*/  STS.128 [R44], R4 ;  /* 0x000000042c007388 */ /* 0x0005e20000000c00 */
[----:B------:R-:W-:Y:S01]  /*3c50*/  LEA R39, R39, R70, 0xd ;  /* 0x0000004627277211 */ /* 0x000fe200078e68ff */
[----:B----4-:R-:W-:-:S02]  /*3c60*/  FMUL R87, R64, R87 ;  /* 0x0000005740577220 */ /* 0x010fc40000400000 */
[----:B------:R-:W-:Y:S02]  /*3c70*/  STS.128 [R42], R8 ;  /* 0x000000082a007388 */ /* 0x000fe40000000c00 */
[----:B------:R-:W-:Y:S02]  /*3c80*/  FMUL R32, R88, R87 ;  /* 0x0000005758207220 */ /* 0x000fe40000400000 */
[----:B------:R3:W-:Y:S01]  /*3c90*/  STS.128 [R40], R12 ;  /* 0x0000000c28007388 */ /* 0x0007e20000000c00 */
[----:B-1----:R-:W-:Y:S02]  /*3ca0*/  F2FP.BF16.F32.PACK_AB R19, R67, R66 ;  /* 0x000000424313723e */ /* 0x002fe400000010ff */
[----:B------:R-:W-:Y:S02]  /*3cb0*/  F2FP.BF16.F32.PACK_AB R18, R65, R64 ;  /* 0x000000404112723e */ /* 0x000fe400000010ff */
[----:B------:R-:W-:Y:S02]  /*3cc0*/  F2FP.BF16.F32.PACK_AB R17, R63, R86 ;  /* 0x000000563f11723e */ /* 0x000fe400000010ff */
[----:B------:R-:W-:-:S05]  /*3cd0*/  F2FP.BF16.F32.PACK_AB R16, R85, R60 ;  /* 0x0000003c5510723e */ /* 0x000fca00000010ff */
[----:B------:R1:W-:Y:S01]  /*3ce0*/  STS.128 [R39], R16 ;  /* 0x0000001027007388 */ /* 0x0003e20000000c00 */
[----:B--2---:R-:W-:Y:S02]  /*3cf0*/  F2FP.BF16.F32.PACK_AB R7, R53, R52 ;  /* 0x000000343507723e */ /* 0x004fe400000010ff */
[----:B------:R-:W-:Y:S02]  /*3d00*/  F2FP.BF16.F32.PACK_AB R6, R61, R62 ;  /* 0x0000003e3d06723e */ /* 0x000fe400000010ff */
[----:B------:R-:W-:Y:S02]  /*3d10*/  F2FP.BF16.F32.PACK_AB R5, R75, R76 ;  /* 0x0000004c4b05723e */ /* 0x000fe400000010ff */
[----:B------:R-:W-:Y:S02]  /*3d20*/  F2FP.BF16.F32.PACK_AB R4, R77, R80 ;  /* 0x000000504d04723e */ /* 0x000fe400000010ff */
[----:B---3--:R-:W-:Y:S02]  /*3d30*/  MOV R12, UR12 ;  /* 0x0000000c000c7c02 */ /* 0x008fe40008000f00 */
[----:B------:R-:W-:-:S02]  /*3d40*/  F2FP.BF16.F32.PACK_AB R11, R34, R35 ;  /* 0x00000023220b723e */ /* 0x000fc400000010ff */
[C---:B------:R-:W-:Y:S02]  /*3d50*/  LEA R14, R12.reuse, R71, 0xd ;  /* 0x000000470c0e7211 */ /* 0x040fe400078e68ff */
[C---:B------:R-:W-:Y:S02]  /*3d60*/  LEA R13, R12.reuse, R72, 0xd ;  /* 0x000000480c0d7211 */ /* 0x040fe400078e68ff */
[----:B------:R-:W-:Y:S01]  /*3d70*/  LEA R15, R12, R73, 0xd ;  /* 0x000000490c0f7211 */ /* 0x000fe200078e68ff */
[----:B------:R1:W-:Y:S01]  /*3d80*/  STS.128 [R14], R4 ;  /* 0x000000040e007388 */ /* 0x0003e20000000c00 */
[----:B------:R-:W-:Y:S02]  /*3d90*/  F2FP.BF16.F32.PACK_AB R10, R31, R32 ;  /* 0x000000201f0a723e */ /* 0x000fe400000010ff */
[----:B------:R-:W-:Y:S01]  /*3da0*/  F2FP.BF16.F32.PACK_AB R9, R28, R33 ;  /* 0x000000211c09723e */ /* 0x000fe200000010ff */
[----:B------:R1:W-:Y:S01]  /*3db0*/  STS.128 [R13], R20 ;  /* 0x000000140d007388 */ /* 0x0003e20000000c00 */
[----:B------:R-:W-:-:S02]  /*3dc0*/  F2FP.BF16.F32.PACK_AB R8, R29, R30 ;  /* 0x0000001e1d08723e */ /* 0x000fc400000010ff */
[----:B------:R-:W-:Y:S01]  /*3dd0*/  LEA R12, R12, R74, 0xd ;  /* 0x0000004a0c0c7211 */ /* 0x000fe200078e68ff */
[----:B------:R1:W-:Y:S04]  /*3de0*/  STS.128 [R15], R24 ;  /* 0x000000180f007388 */ /* 0x0003e80000000c00 */
[----:B------:R1:W-:Y:S01]  /*3df0*/  STS.128 [R12], R8 ;  /* 0x000000080c007388 */ /* 0x0003e20000000c00 */
[----:B------:R2:W-:Y:S06]  /*3e00*/  MEMBAR.ALL.CTA ;  /* 0x0000000000007992 */ /* 0x0005ec0000008000 */
[----:B--2---:R-:W2:Y:S02]  /*3e10*/  FENCE.VIEW.ASYNC.S ;  /* 0x00000000000073c6 */ /* 0x004ea40000000000 */
[----:B--2---:R-:W-:Y:S06]  /*3e20*/  BAR.SYNC.DEFER_BLOCKING 0x1, 0x80 ;  /* 0x0042000000007b1d */ /* 0x004fec0000010000 */
[----:B------:R-:W-:Y:S05]  /*3e30*/  BRA.U UP0, `(.L_x_48) ;  /* 0x0000000100747547 */ /* 0x000fea000b800000 */
[----:B------:R-:W2:Y:S01]  /*3e40*/  S2UR UR4, SR_CgaCtaId ;  /* 0x00000000000479c3 */ /* 0x000ea20000008800 */
[----:B------:R-:W-:Y:S01]  /*3e50*/  USHF.L.U32 UR8, UR8, 0xc, URZ ;  /* 0x0000000c08087899 */ /* 0x000fe200080006ff */
[----:B------:R-:W-:Y:S01]  /*3e60*/  UMOV UR5, 0x400 ;  /* 0x0000040000057882 */ /* 0x000fe20000000000 */
[----:B------:R-:W-:Y:S02]  /*3e70*/  USHF.L.U32 UR6, UR6, 0xc, URZ ;  /* 0x0000000c06067899 */ /* 0x000fe400080006ff */
[----:B------:R-:W-:Y:S02]  /*3e80*/  USHF.L.U32 UR12, UR12, 0xc, URZ ;  /* 0x0000000c0c0c7899 */ /* 0x000fe400080006ff */
[----:B------:R-:W-:Y:S02]  /*3e90*/  UIADD3 UR40, UP1, UPT, UR32, 0x140, URZ ;  /* 0x0000014020287890 */ /* 0x000fe4000ff3e0ff */
[----:B------:R-:W-:Y:S02]  /*3ea0*/  UIADD3 UR8, UPT, UPT, UR8, UR8, URZ ;  /* 0x0000000808087290 */ /* 0x000fe4000fffe0ff */
[----:B------:R-:W-:-:S02]  /*3eb0*/  ULEA UR9, UR34, UR9, 0x7 ;  /* 0x0000000922097291 */ /* 0x000fc4000f8e38ff */
[----:B------:R-:W-:Y:S02]  /*3ec0*/  UIADD3 UR6, UPT, UPT, UR6, UR6, URZ ;  /* 0x0000000606067290 */ /* 0x000fe4000fffe0ff */
[----:B------:R-:W-:Y:S02]  /*3ed0*/  ULEA UR13, UR34, UR13, 0x2 ;  /* 0x0000000d220d7291 */ /* 0x000fe4000f8e10ff */
[----:B------:R-:W-:Y:S02]  /*3ee0*/  UIADD3 UR38, UP0, UPT, UR32, 0x1c0, URZ ;  /* 0x000001c020267890 */ /* 0x000fe4000ff1e0ff */
[----:B------:R-:W-:Y:S02]  /*3ef0*/  UIADD3.X UR41, UPT, UPT, URZ, UR33, URZ, UP1, !UPT ;  /* 0x00000021ff297290 */ /* 0x000fe40008ffe4ff */
[----:B------:R-:W-:Y:S01]  /*3f00*/  USHF.L.U32 UR13, UR13, 0x4, URZ ;  /* 0x000000040d0d7899 */ /* 0x000fe200080006ff */
[----:B--2---:R-:W-:Y:S01]  /*3f10*/  MOV R0, UR4 ;  /* 0x0000000400007c02 */ /* 0x004fe20008000f00 */
[----:B------:R-:W-:Y:S01]  /*3f20*/  UIADD3.X UR39, UPT, UPT, URZ, UR33, URZ, UP0, !UPT ;  /* 0x00000021ff277290 */ /* 0x000fe200087fe4ff */
[----:B------:R-:W-:-:S02]  /*3f30*/  UMOV UR14, UR10 ;  /* 0x0000000a000e7c82 */ /* 0x000fc40008000000 */
[----:B------:R-:W-:-:S13]  /*3f40*/  R2UR UR4, R0 ;  /* 0x00000000000472ca */ /* 0x000fda00000e0000 */
[----:B------:R-:W-:Y:S02]  /*3f50*/  ULEA UR4, UR4, UR5, 0x18 ;  /* 0x0000000504047291 */ /* 0x000fe4000f8ec0ff */
[----:B------:R-:W-:Y:S02]  /*3f60*/  UIADD3 UR5, UPT, UPT, UR9, 0x20, URZ ;  /* 0x0000002009057890 */ /* 0x000fe4000fffe0ff */
[----:B------:R-:W-:Y:S02]  /*3f70*/  UIADD3 UR12, UPT, UPT, UR4, UR12, UR12 ;  /* 0x0000000c040c7290 */ /* 0x000fe4000fffe00c */
[----:B------:R-:W-:Y:S02]  /*3f80*/  UIADD3 UR8, UPT, UPT, UR8, 0x400, UR4 ;  /* 0x0000040008087890 */ /* 0x000fe4000fffe004 */
[----:B------:R-:W-:Y:S02]  /*3f90*/  UIADD3 UR4, UPT, UPT, UR6, 0x400, UR4 ;  /* 0x0000040006047890 */ /* 0x000fe4000fffe004 */
[----:B------:R-:W-:Y:S01]  /*3fa0*/  UIADD3 UR12, UPT, UPT, UR12, 0x8400, URZ ;  /* 0x000084000c0c7890 */ /* 0x000fe2000fffe0ff */
[----:B------:R-:W-:-:S04]  /*3fb0*/  UMOV UR6, UR10 ;  /* 0x0000000a00067c82 */ /* 0x000fc80008000000 */
[----:B------:R2:W-:Y:S02]  /*3fc0*/  UTMASTG.2D [UR8], [UR40], desc[URZ] ;  /* 0x0000ff08280073b5 */ /* 0x0005e40008009000 */
[----:B------:R2:W-:Y:S02]  /*3fd0*/  UTMASTG.2D [UR4], [UR40], desc[URZ] ;  /* 0x0000ff04280073b5 */ /* 0x0005e40008009000 */
[----:B------:R2:W-:Y:S01]  /*3fe0*/  UTMASTG.2D [UR12], [UR38], desc[URZ] ;  /* 0x0000ff0c260073b5 */ /* 0x0005e20008009000 */
[----:B------:R0:W-:Y:S01]  /*3ff0*/  UTMACMDFLUSH ;  /* 0x00000000000079b7 */ /* 0x0001e20000000000 */
[----:B--2---:R-:W-:-:S04]  /*4000*/  DEPBAR.LE SB0, 0x3 ;  /* 0x000080c00000791a */ /* 0x004fc80000000000 */
.L_x_48:
[----:B------:R-:W-:Y:S01]  /*4010*/  BAR.SYNC.DEFER_BLOCKING 0x1, 0x80 ;  /* 0x0042000000007b1d */ /* 0x000fe20000010000 */
[----:B------:R-:W-:Y:S02]  /*4020*/  UPLOP3.LUT UP0, UPT, UPT, UPT, UP2, 0x80, 0x8 ;  /* 0x000000000008789c */ /* 0x000fe40003f0f020 */
[----:B------:R-:W-:-:S03]  /*4030*/  UPLOP3.LUT UP2, UPT, UPT, UPT, UPT, 0x40, 0x4 ;  /* 0x000000000004789c */ /* 0x000fc60003f4e870 */
[----:B------:R-:W-:-:S04]  /*4040*/  UMOV UR13, 0x2 ;  /* 0x00000002000d7882 */ /* 0x000fc80000000000 */
[----:B------:R-:W-:Y:S05]  /*4050*/  BRA.U UP0, `(.L_x_49) ;  /* 0xffffffe500ec7547 */ /* 0x000fea000b83ffff */
[----:B------:R-:W2:Y:S01]  /*4060*/  LDCU.64 UR4, c[0x0][0x5c0] ;  /* 0x0000b800ff0477ac */ /* 0x000ea20008000a00 */
[----:B------:R-:W-:Y:S01]  /*4070*/  UIADD3 UR7, UPT, UPT, UR31, UR7, URZ ;  /* 0x000000071f077290 */ /* 0x000fe2000fffe0ff */
[----:B------:R-:W-:Y:S01]  /*4080*/  ELECT P0, URZ, PT ;  /* 0x0000000000ff782f */ /* 0x000fe20003800000 */
[----:B------:R-:W-:Y:S02]  /*4090*/  UIADD3 UR26, UPT, UPT, UR26, 0x80, URZ ;  /* 0x000000801a1a7890 */ /* 0x000fe4000fffe0ff */
[----:B------:R-:W-:Y:S02]  /*40a0*/  UIADD3 UR28, UPT, UPT, UR28, 0x1, URZ ;  /* 0x000000011c1c7890 */ /* 0x000fe4000fffe0ff */
[----:B------:R-:W-:Y:S02]  /*40b0*/  UPRMT UR26, UR27, 0x654, UR26 ;  /* 0x000006541b1a7896 */ /* 0x000fe4000800001a */
[----:B------:R-:W-:Y:S02]  /*40c0*/  UISETP.NE.AND UP0, UPT, UR28, 0x2, UPT ;  /* 0x000000021c00788c */ /* 0x000fe4000bf05270 */
[----:B------:R-:W-:-:S02]  /*40d0*/  UIADD3 UR29, UPT, UPT, UR29, 0x1, URZ ;  /* 0x000000011d1d7890 */ /* 0x000fc4000fffe0ff */
[----:B--2---:R-:W-:Y:S02]  /*40e0*/  UIMAD.WIDE.U32 UR8, UR7, UR5, URZ ;  /* 0x00000005070872a5 */ /* 0x004fe4000f8e00ff */
[----:B-1----:R-:W-:Y:S01]  /*40f0*/  @P0 IMAD.MOV.U32 R4, RZ, RZ, 0x1 ;  /* 0x00000001ff040424 */ /* 0x002fe200078e00ff */
[----:B------:R-:W1:Y:S03]  /*4100*/  LDCU UR5, c[0x0][0x5d0] ;  /* 0x0000ba00ff0577ac */ /* 0x000e660008000800 */
[----:B------:R2:W-:Y:S01]  /*4110*/  @P0 SYNCS.ARRIVE.TRANS64.RED.ART0 RZ, [UR26], R4 ;  /* 0x00000004ffff09a7 */ /* 0x0005e2000850041a */
[----:B------:R-:W-:Y:S02]  /*4120*/  UIADD3 UR6, UPT, UPT, UR7, -UR9, URZ ;  /* 0x8000000907067290 */ /* 0x000fe4000fffe0ff */
[----:B------:R-:W-:Y:S02]  /*4130*/  USEL UR28, UR28, URZ, UP0 ;  /* 0x000000ff1c1c7287 */ /* 0x000fe40008000000 */
[----:B------:R-:W-:-:S04]  /*4140*/  USHF.R.U32.HI UR6, URZ, UR20, UR6 ;  /* 0x00000014ff067299 */ /* 0x000fc80008011606 */
[----:B------:R-:W-:-:S04]  /*4150*/  UIADD3 UR6, UPT, UPT, UR9, UR6, URZ ;  /* 0x0000000609067290 */ /* 0x000fc8000fffe0ff */
[----:B------:R-:W-:-:S04]  /*4160*/  USHF.R.U32.HI UR8, URZ, UR19, UR6 ;  /* 0x00000013ff087299 */ /* 0x000fc80008011606 */
[----:B------:R-:W-:-:S04]  /*4170*/  UIADD3 UR8, UPT, UPT, -UR8, URZ, URZ ;  /* 0x000000ff08087290 */ /* 0x000fc8000fffe1ff */
[----:B------:R-:W-:-:S04]  /*4180*/  UIMAD UR8, UR4, UR8, UR7 ;  /* 0x00000008040872a4 */ /* 0x000fc8000f8e0207 */
[----:B-1----:R-:W-:Y:S01]  /*4190*/  UIMAD.WIDE.U32 UR12, UR8, UR5, URZ ;  /* 0x00000005080c72a5 */ /* 0x002fe2000f8e00ff */
[----:B------:R-:W1:Y:S06]  /*41a0*/  LDCU.64 UR4, c[0x0][0x5d8] ;  /* 0x0000bb00ff0477ac */ /* 0x000e6c0008000a00 */
[----:B------:R-:W-:Y:S02]  /*41b0*/  UMOV UR9, UR13 ;  /* 0x0000000d00097c82 */ /* 0x000fe40008000000 */
[----:B------:R-:W-:-:S04]  /*41c0*/  UIADD3 UR6, UPT, UPT, UR8, -UR9, URZ ;  /* 0x8000000908067290 */ /* 0x000fc8000fffe0ff */
[----:B------:R-:W-:-:S04]  /*41d0*/  USHF.R.U32.HI UR6, URZ, UR18, UR6 ;  /* 0x00000012ff067299 */ /* 0x000fc80008011606 */
[----:B------:R-:W-:-:S04]  /*41e0*/  UIADD3 UR6, UPT, UPT, UR9, UR6, URZ ;  /* 0x0000000609067290 */ /* 0x000fc8000fffe0ff */
[----:B------:R-:W-:-:S04]  /*41f0*/  USHF.R.U32.HI UR6, URZ, UR15, UR6 ;  /* 0x0000000fff067299 */ /* 0x000fc80008011606 */
[----:B-1----:R-:W-:-:S07]  /*4200*/  UIMAD.WIDE.U32 UR12, UR6, UR5, URZ ;  /* 0x00000005060c72a5 */ /* 0x002fce000f8e00ff */
[----:B------:R-:W-:Y:S02]  /*4210*/  UMOV UR9, UR13 ;  /* 0x0000000d00097c82 */ /* 0x000fe40008000000 */
[----:B------:R-:W-:-:S04]  /*4220*/  UIADD3 UR5, UPT, UPT, UR6, -UR9, URZ ;  /* 0x8000000906057290 */ /* 0x000fc8000fffe0ff */
[----:B------:R-:W-:-:S04]  /*4230*/  USHF.R.U32.HI UR5, URZ, UR17, UR5 ;  /* 0x00000011ff057299 */ /* 0x000fc80008011605 */
[----:B------:R-:W-:-:S04]  /*4240*/  UIADD3 UR9, UPT, UPT, UR9, UR5, URZ ;  /* 0x0000000509097290 */ /* 0x000fc8000fffe0ff */
[----:B------:R-:W-:-:S03]  /*4250*/  USHF.R.U32.HI UR9, URZ, UR16, UR9 ;  /* 0x00000010ff097299 */ /* 0x000fc60008011609 */
[----:B------:R-:W1:Y:S01]  /*4260*/  LDCU UR5, c[0x0][0x5cc] ;  /* 0x0000b980ff0577ac */ /* 0x000e620008000800 */
[----:B------:R-:W-:-:S04]  /*4270*/  UIADD3 UR9, UPT, UPT, -UR9, URZ, URZ ;  /* 0x000000ff09097290 */ /* 0x000fc8000fffe1ff */
[----:B------:R-:W-:Y:S02]  /*4280*/  UIMAD UR34, UR4, UR9, UR6 ;  /* 0x00000009042272a4 */ /* 0x000fe4000f8e0206 */
[----:B------:R-:W-:Y:S02]  /*4290*/  USEL UR4, URZ, 0x1, UP0 ;  /* 0x00000001ff047887 */ /* 0x000fe40008000000 */
[----:B------:R-:W-:Y:S02]  /*42a0*/  UISETP.GE.AND UP0, UPT, UR7, 0x200, UPT ;  /* 0x000002000700788c */ /* 0x000fe4000bf06270 */
[----:B------:R-:W-:Y:S02]  /*42b0*/  UIADD3 UR6, UPT, UPT, -UR6, URZ, URZ ;  /* 0x000000ff06067290 */ /* 0x000fe4000fffe1ff */
[----:B------:R-:W-:Y:S02]  /*42c0*/  LOP3.LUT R2, R2, UR4, RZ, 0x3c, !PT ;  /* 0x0000000402027c12 */ /* 0x000fe4000f8e3cff */
[----:B-1----:R-:W-:-:S03]  /*42d0*/  UIMAD UR5, UR5, UR6, UR8 ;  /* 0x00000006050572a4 */ /* 0x002fc6000f8e0208 */
[----:B--2---:R-:W-:Y:S09]  /*42e0*/  BRA.U !UP0, `(.L_x_50) ;  /* 0xffffffe108f47547 */ /* 0x004ff2000b83ffff */
.L_x_46:
[----:B------:R-:W-:-:S09]  /*42f0*/  UISETP.NE.AND UP0, UPT, UR23, URZ, UPT ;  /* 0x000000ff1700728c */ /* 0x000fd2000bf05270 */
[----:B------:R-:W-:Y:S05]  /*4300*/  BRA.U UP0, `(.L_x_51) ;  /* 0x0000000100207547 */ /* 0x000fea000b800000 */
[----:B------:R-:W1:Y:S01]  /*4310*/  S2UR UR4, SR_CgaCtaId ;  /* 0x00000000000479c3 */ /* 0x000e620000008800 */
[----:B------:R-:W-:Y:S01]  /*4320*/  ELECT P0, URZ, PT ;  /* 0x0000000000ff782f */ /* 0x000fe20003800000 */
[----:B------:R-:W-:-:S06]  /*4330*/  IMAD.MOV.U32 R2, RZ, RZ, 0x1 ;  /* 0x00000001ff027424 */ /* 0x000fcc00078e00ff */
[----:B------:R-:W-:Y:S06]  /*4340*/  UVIRTCOUNT.DEALLOC.SMPOOL 0x80 ;  /* 0x000000800000784c */ /* 0x000fec0000000000 */
[----:B------:R-:W-:Y:S01]  /*4350*/  @P0 MOV R3, 0x40 ;  /* 0x0000004000030802 */ /* 0x000fe20000000f00 */
[----:B-1----:R-:W-:-:S05]  /*4360*/  @P0 IMAD.U32 R0, RZ, RZ, UR4 ;  /* 0x00000004ff000e24 */ /* 0x002fca000f8e00ff */
[----:B------:R-:W-:-:S05]  /*4370*/  @P0 LEA R3, R0, R3, 0x18 ;  /* 0x0000000300030211 */ /* 0x000fca00078ec0ff */
[----:B------:R1:W-:Y:S02]  /*4380*/  @P0 STS.U8 [R3], R2 ;  /* 0x0000000203000388 */ /* 0x0003e40000000000 */
.L_x_51:
[----:B------:R-:W-:Y:S06]  /*4390*/  BAR.SYNC.DEFER_BLOCKING 0x1, 0x80 ;  /* 0x0042000000007b1d */ /* 0x000fec0000010000 */
[----:B------:R-:W-:Y:S05]  /*43a0*/  BRA.U UP0, `(.L_x_52) ;  /* 0x0000000100c47547 */ /* 0x000fea000b800000 */
[----:B-1----:R-:W1:Y:S01]  /*43b0*/  S2R R3, SR_CgaCtaId ;  /* 0x0000000000037919 */ /* 0x002e620000008800 */
[----:B------:R-:W-:Y:S02]  /*43c0*/  MOV R2, 0x400 ;  /* 0x0000040000027802 */ /* 0x000fe40000000f00 */
[----:B------:R-:W-:Y:S01]  /*43d0*/  LOP3.LUT R4, R0, 0x1, RZ, 0x3c, !PT ;  /* 0x0000000100047812 */ /* 0x000fe200078e3cff */
[----:B------:R-:W-:Y:S01]  /*43e0*/  IMAD.MOV.U32 R0, RZ, RZ, 0x1 ;  /* 0x00000001ff007424 */ /* 0x000fe200078e00ff */
[----:B-1----:R-:W-:-:S05]  /*43f0*/  LEA R2, R3, R2, 0x18 ;  /* 0x0000000203027211 */ /* 0x002fca00078ec0ff */
[----:B------:R-:W-:-:S05]  /*4400*/  VIADD R5, R2, 0x90 ;  /* 0x0000009002057836 */ /* 0x000fca0000000000 */
[----:B------:R-:W-:-:S04]  /*4410*/  PRMT R5, R4, 0x654, R5 ;  /* 0x0000065404057816 */ /* 0x000fc80000000005 */
[----:B------:R1:W-:Y:S01]  /*4420*/  SYNCS.ARRIVE.TRANS64.RED.ART0 RZ, [R5+URZ], R0 ;  /* 0x0000000005ff79a7 */ /* 0x0003e200085004ff */
[----:B------:R-:W2:Y:S02]  /*4430*/  SYNCS.PHASECHK.TRANS64.TRYWAIT P0, [R2+URZ+0x90], RZ ;  /* 0x000090ff020075a7 */ /* 0x000ea400080011ff */
[----:B-12---:R-:W-:Y:S05]  /*4440*/  @!P0 BRA `(.L_x_53) ;  /* 0x0000000400848947 */ /* 0x006fea0003800000 */
.L_x_67:
[----:B------:R-:W-:Y:S01]  /*4450*/  NOP ;  /* 0x0000000000007918 */ /* 0x000fe20000000000 */
[----:B------:R-:W-:Y:S01]  /*4460*/  MOV R0, 0x50 ;  /* 0x0000005000007802 */ /* 0x000fe20000000f00 */
[----:B------:R-:W-:Y:S01]  /*4470*/  ULOP3.LUT UR8, UR11, 0xffff, URZ, 0xc0, !UPT ;  /* 0x0000ffff0b087892 */ /* 0x000fe2000f8ec0ff */
[----:B------:R-:W-:Y:S02]  /*4480*/  UMOV UR5, 0x1 ;  /* 0x0000000100057882 */ /* 0x000fe40000000000 */
[----:B------:R-:W-:Y:S01]  /*4490*/  LEA R3, R3, R0, 0x18 ;  /* 0x0000000003037211 */ /* 0x000fe200078ec0ff */
[----:B------:R-:W-:Y:S01]  /*44a0*/  USHF.R.U32.HI UR8, URZ, 0x5, UR8 ;  /* 0x00000005ff087899 */ /* 0x000fe20008011608 */
[----:B------:R-:W-:-:S03]  /*44b0*/  UMOV UR4, 0xff ;  /* 0x000000ff00047882 */ /* 0x000fc60000000000 */
[----:B------:R-:W2:Y:S01]  /*44c0*/  LDS R0, [R3] ;  /* 0x0000000003007984 */ /* 0x000ea20000000800 */
[----:B------:R-:W-:Y:S02]  /*44d0*/  UIADD3 UR7, UPT, UPT, UR8, 0x10, URZ ;  /* 0x0000001008077890 */ /* 0x000fe4000fffe0ff */
[----:B------:R-:W-:Y:S02]  /*44e0*/  USHF.L.U32 UR4, UR4, UR8, URZ ;  /* 0x0000000804047299 */ /* 0x000fe400080006ff */
[----:B------:R-:W-:-:S04]  /*44f0*/  USHF.L.U32 UR7, UR5, UR7, URZ ;  /* 0x0000000705077299 */ /* 0x000fc800080006ff */
[----:B------:R-:W-:-:S04]  /*4500*/  ULOP3.LUT UR7, UR7, UR4, URZ, 0xfc, !UPT ;  /* 0x0000000407077292 */ /* 0x000fc8000f8efcff */
[----:B------:R-:W-:Y:S01]  /*4510*/  ULOP3.LUT UR5, UR7, 0xffff, URZ, 0xc0, !UPT ;  /* 0x0000ffff07057892 */ /* 0x000fe2000f8ec0ff */
[----:B--2---:R-:W-:-:S13]  /*4520*/  R2UR UR6, R0 ;  /* 0x00000000000672ca */ /* 0x004fda00000e0000 */
[----:B------:R-:W-:-:S04]  /*4530*/  ULOP3.LUT UR4, UR7, 0xffff, UR6, 0x80, !UPT ;  /* 0x0000ffff07047892 */ /* 0x000fc8000f8e8006 */
[----:B------:R-:W-:-:S09]  /*4540*/  UISETP.NE.AND UP0, UPT, UR4, UR5, UPT ;  /* 0x000000050400728c */ /* 0x000fd2000bf05270 */
[----:B------:R-:W-:Y:S05]  /*4550*/  BRA.U UP0, `(.L_x_54) ;  /* 0x00000001004c7547 */ /* 0x000fea000b800000 */
[----:B------:R-:W-:Y:S02]  /*4560*/  USHF.R.U32.HI UR4, URZ, 0x10, UR7 ;  /* 0x00000010ff047899 */ /* 0x000fe40008011607 */
[----:B------:R-:W-:-:S04]  /*4570*/  USHF.R.U32.HI UR5, URZ, 0x10, UR6 ;  /* 0x00000010ff057899 */ /* 0x000fc80008011606 */
[----:B------:R-:W-:-:S04]  /*4580*/  ULOP3.LUT UR5, UR5, UR4, URZ, 0xc0, !UPT ;  /* 0x0000000405057292 */ /* 0x000fc8000f8ec0ff */
[----:B------:R-:W-:-:S09]  /*4590*/  UISETP.NE.AND UP0, UPT, UR5, UR4, UPT ;  /* 0x000000040500728c */ /* 0x000fd2000bf05270 */
[----:B------:R-:W-:Y:S05]  /*45a0*/  BRA.U UP0, `(.L_x_55) ;  /* 0x00000001002c7547 */ /* 0x000fea000b800000 */
[----:B-1----:R-:W1:Y:S01]  /*45b0*/  S2R R2, SR_LANEID ;  /* 0x0000000000027919 */ /* 0x002e620000000000 */
[----:B------:R-:W-:Y:S01]  /*45c0*/  ULOP3.LUT UR7, URZ, UR7, URZ, 0x33, !UPT ;  /* 0x00000007ff077292 */ /* 0x000fe2000f8e33ff */
[----:B------:R-:W-:Y:S02]  /*45d0*/  VOTEU.ANY UR5, UPT, PT ;  /* 0x0000000000057886 */ /* 0x000fe400038e0100 */
[----:B------:R-:W-:-:S03]  /*45e0*/  UFLO.U32 UR5, UR5 ;  /* 0x00000005000572bd */ /* 0x000fc600080e0000 */
[----:B------:R-:W-:-:S04]  /*45f0*/  IMAD.U32 R0, RZ, RZ, UR7 ;  /* 0x00000007ff007e24 */ /* 0x000fc8000f8e00ff */
[----:B------:R-:W2:Y:S02]  /*4600*/  REDUX UR4, R0 ;  /* 0x00000000000473c4 */ /* 0x000ea40000000000 */
[----:B------:R3:W-:Y:S01]  /*4610*/  UTCATOMSWS.AND URZ, UR7 ;  /* 0x0000000700ff79e3 */ /* 0x0007e20008000000 */
[----:B-1----:R-:W-:Y:S02]  /*4620*/  ISETP.EQ.U32.AND P0, PT, R2, UR5, PT ;  /* 0x0000000502007c0c */ /* 0x002fe4000bf02070 */
[----:B--2---:R-:W-:-:S11]  /*4630*/  MOV R2, UR4 ;  /* 0x0000000400027c02 */ /* 0x004fd60008000f00 */
[----:B------:R3:W-:Y:S01]  /*4640*/  @P0 ATOMS.AND RZ, [R3], R2 ;  /* 0x0000000203ff038c */ /* 0x0007e20002800000 */
[----:B------:R-:W-:Y:S05]  /*4650*/  BRA `(.L_x_56) ;  /* 0x0000000000147947 */ /* 0x000fea0003800000 */
.L_x_55:
[----:B-1----:R-:W-:Y:S02]  /*4660*/  MOV R2, 0x4680 ;  /* 0x0000468000027802 */ /* 0x002fe40000000f00 */
[----:B------:R-:W-:Y:S05]  /*4670*/  CALL.REL.NOINC `($__internal_0_$__cuda_sm10x_tcgen05_guardrail_trap_col_being_dealloced_not_returned_by_alloc) ;  /* 0x00000004000c7944 */ /* 0x000fea0003c00000 */
[----:B------:R-:W-:Y:S05]  /*4680*/  BRA `(.L_x_56) ;  /* 0x0000000000087947 */ /* 0x000fea0003800000 */
.L_x_54:
[----:B-1----:R-:W-:Y:S02]  /*4690*/  MOV R2, 0x46b0 ;  /* 0x000046b000027802 */ /* 0x002fe40000000f00 */
[----:B------:R-:W-:Y:S05]  /*46a0*/  CALL.REL.NOINC `($__internal_2_$__cuda_sm10x_tcgen05_guardrail_trap_unallocated_columns_being_dealloced) ;  /* 0x0000000400187944 */ /* 0x000fea0003c00000 */
.L_x_56:
[----:B------:R-:W-:Y:S01]  /*46b0*/  NOP ;  /* 0x0000000000007918 */ /* 0x000fe20000000000 */
.L_x_52:
[----:B------:R-:W-:-:S04]  /*46c0*/  DEPBAR.LE SB0, 0x0 ;  /* 0x000080000000791a */ /* 0x000fc80000000000 */
[----:B---3--:R-:W-:Y:S05]  /*46d0*/  EXIT ;  /* 0x000000000000794d */ /* 0x008fea0003800000 */
.L_x_19:
[----:B------:R-:W-:Y:S02]  /*46e0*/  MOV R2, UR4 ;  /* 0x0000000400027c02 */ /* 0x000fe40008000f00 */
[----:B------:R-:W-:Y:S02]  /*46f0*/  MOV R3, UR4 ;  /* 0x0000000400037c02 */ /* 0x000fe40008000f00 */
[----:B------:R-:W-:-:S07]  /*4700*/  MOV R0, UR9 ;  /* 0x0000000900007c02 */ /* 0x000fce0008000f00 */
.L_x_57:
[----:B-1----:R1:W2:Y:S02]  /*4710*/  SYNCS.PHASECHK.TRANS64.TRYWAIT P0, [R0+URZ+0x38], R3 ;  /* 0x00003803000075a7 */ /* 0x0022a400080011ff */
[----:B--2---:R-:W-:Y:S05]  /*4720*/  @!P0 NANOSLEEP.SYNCS 0x989680 ;  /* 0x009896800000895d */ /* 0x004fea0003900000 */
[----:B------:R-:W2:Y:S02]  /*4730*/  @!P0 SYNCS.PHASECHK.TRANS64 P0, [R0+URZ+0x38], R3 ;  /* 0x00003803000085a7 */ /* 0x000ea400080010ff */
[----:B--2---:R-:W-:Y:S05]  /*4740*/  @!P0 BRA `(.L_x_57) ;  /* 0xfffffffc00f08947 */ /* 0x004fea000383ffff */
[----:B------:R-:W-:Y:S05]  /*4750*/  BRA `(.L_x_18) ;  /* 0xffffffc400347947 */ /* 0x000fea000383ffff */
.L_x_23:
[----:B------:R-:W-:Y:S02]  /*4760*/  MOV R2, UR6 ;  /* 0x0000000600027c02 */ /* 0x000fe40008000f00 */
[----:B------:R-:W-:Y:S02]  /*4770*/  MOV R3, UR6 ;  /* 0x0000000600037c02 */ /* 0x000fe40008000f00 */
[----:B------:R-:W-:-:S07]  /*4780*/  MOV R0, UR5 ;  /* 0x0000000500007c02 */ /* 0x000fce0008000f00 */
.L_x_58:
[----:B-1----:R1:W5:Y:S02]  /*4790*/  SYNCS.PHASECHK.TRANS64.TRYWAIT P0, [R0+URZ+0x38], R3 ;  /* 0x00003803000075a7 */ /* 0x00236400080011ff */
[----:B-----5:R-:W-:Y:S05]  /*47a0*/  @!P0 NANOSLEEP.SYNCS 0x989680 ;  /* 0x009896800000895d */ /* 0x020fea0003900000 */
[----:B------:R-:W5:Y:S02]  /*47b0*/  @!P0 SYNCS.PHASECHK.TRANS64 P0, [R0+URZ+0x38], R3 ;  /* 0x00003803000085a7 */ /* 0x000f6400080010ff */
[----:B-----5:R-:W-:Y:S05]  /*47c0*/  @!P0 BRA `(.L_x_58) ;  /* 0xfffffffc00f08947 */ /* 0x020fea000383ffff */
[----:B------:R-:W-:Y:S05]  /*47d0*/  BRA `(.L_x_59) ;  /* 0xffffffc8007c7947 */ /* 0x000fea000383ffff */
.L_x_27:
[----:B------:R-:W-:Y:S02]  /*47e0*/  MOV R0, UR6 ;  /* 0x0000000600007c02 */ /* 0x000fe40008000f00 */
[----:B------:R-:W-:-:S07]  /*47f0*/  MOV R3, R2 ;  /* 0x0000000200037202 */ /* 0x000fce0000000f00 */
.L_x_60:
[----:B-1----:R1:W4:Y:S02]  /*4800*/  SYNCS.PHASECHK.TRANS64.TRYWAIT P0, [R0+URZ+0x80], R3 ;  /* 0x00008003000075a7 */ /* 0x00232400080011ff */
[----:B----4-:R-:W-:Y:S05]  /*4810*/  @!P0 NANOSLEEP.SYNCS 0x989680 ;  /* 0x009896800000895d */ /* 0x010fea0003900000 */
[----:B------:R-:W4:Y:S02]  /*4820*/  @!P0 SYNCS.PHASECHK.TRANS64 P0, [R0+URZ+0x80], R3 ;  /* 0x00008003000085a7 */ /* 0x000f2400080010ff */
[----:B----4-:R-:W-:Y:S05]  /*4830*/  @!P0 BRA `(.L_x_60) ;  /* 0xfffffffc00f08947 */ /* 0x010fea000383ffff */
[----:B------:R-:W-:Y:S05]  /*4840*/  BRA `(.L_x_26) ;  /* 0xffffffcc00747947 */ /* 0x000fea000383ffff */
.L_x_30:
[----:B------:R-:W-:Y:S02]  /*4850*/  MOV R2, UR10 ;  /* 0x0000000a00027c02 */ /* 0x000fe40008000f00 */
[----:B------:R-:W-:Y:S02]  /*4860*/  MOV R3, UR10 ;  /* 0x0000000a00037c02 */ /* 0x000fe40008000f00 */
[----:B------:R-:W-:Y:S07]  /*4870*/  MOV R0, UR5 ;  /* 0x0000000500007c02 */ /* 0x000fee0008000f00 */
.L_x_61:
[----:B-1----:R1:W4:Y:S02]  /*4880*/  SYNCS.PHASECHK.TRANS64.TRYWAIT P0, [R0+URZ], R3 ;  /* 0x00000003000075a7 */ /* 0x00232400080011ff */
[----:B----4-:R-:W-:Y:S05]  /*4890*/  @!P0 NANOSLEEP.SYNCS 0x989680 ;  /* 0x009896800000895d */ /* 0x010fea0003900000 */
[----:B------:R-:W4:Y:S02]  /*48a0*/  @!P0 SYNCS.PHASECHK.TRANS64 P0, [R0+URZ], R3 ;  /* 0x00000003000085a7 */ /* 0x000f2400080010ff */
[----:B----4-:R-:W-:Y:S05]  /*48b0*/  @!P0 BRA `(.L_x_61) ;  /* 0xfffffffc00f08947 */ /* 0x010fea000383ffff */
[----:B------:R-:W-:Y:S05]  /*48c0*/  BRA `(.L_x_29) ;  /* 0xffffffcc00b87947 */ /* 0x000fea000383ffff */
.L_x_34:
[----:B------:R-:W-:-:S07]  /*48d0*/  MOV R3, R2 ;  /* 0x0000000200037202 */ /* 0x000fce0000000f00 */
.L_x_62:
[----:B-----5:R5:W4:Y:S02]  /*48e0*/  SYNCS.PHASECHK.TRANS64.TRYWAIT P0, [R0+URZ+0x80], R3 ;  /* 0x00008003000075a7 */ /* 0x020b2400080011ff */
[----:B----4-:R-:W-:Y:S05]  /*48f0*/  @!P0 NANOSLEEP.SYNCS 0x989680 ;  /* 0x009896800000895d */ /* 0x010fea0003900000 */
[----:B------:R-:W4:Y:S02]  /*4900*/  @!P0 SYNCS.PHASECHK.TRANS64 P0, [R0+URZ+0x80], R3 ;  /* 0x00008003000085a7 */ /* 0x000f2400080010ff */
[----:B----4-:R-:W-:Y:S05]  /*4910*/  @!P0 BRA `(.L_x_62) ;  /* 0xfffffffc00f08947 */ /* 0x010fea000383ffff */
[----:B------:R-:W-:Y:S05]  /*4920*/  BRA `(.L_x_24) ;  /* 0xffffffd000687947 */ /* 0x000fea000383ffff */
.L_x_42:
[----:B------:R-:W-:-:S07]  /*4930*/  MOV R15, R14 ;  /* 0x0000000e000f7202 */ /* 0x000fce0000000f00 */
.L_x_63:
[----:B-1----:R1:W2:Y:S02]  /*4940*/  SYNCS.PHASECHK.TRANS64.TRYWAIT P0, [R0+URZ], R15 ;  /* 0x0000000f000075a7 */ /* 0x0022a400080011ff */
[----:B--2---:R-:W-:Y:S05]  /*4950*/  @!P0 NANOSLEEP.SYNCS 0x989680 ;  /* 0x009896800000895d */ /* 0x004fea0003900000 */
[----:B------:R-:W2:Y:S02]  /*4960*/  @!P0 SYNCS.PHASECHK.TRANS64 P0, [R0+URZ], R15 ;  /* 0x0000000f000085a7 */ /* 0x000ea400080010ff */
[----:B--2---:R-:W-:Y:S05]  /*4970*/  @!P0 BRA `(.L_x_63) ;  /* 0xfffffffc00f08947 */ /* 0x004fea000383ffff */
[----:B------:R-:W-:Y:S05]  /*4980*/  BRA `(.L_x_41) ;  /* 0xffffffd400187947 */ /* 0x000fea000383ffff */
.L_x_45:
[----:B------:R-:W-:-:S07]  /*4990*/  MOV R11, R10 ;  /* 0x0000000a000b7202 */ /* 0x000fce0000000f00 */
.L_x_64:
[----:B-1----:R1:W2:Y:S02]  /*49a0*/  SYNCS.PHASECHK.TRANS64.TRYWAIT P0, [R8+URZ], R11 ;  /* 0x0000000b080075a7 */ /* 0x0022a400080011ff */
[----:B--2---:R-:W-:Y:S05]  /*49b0*/  @!P0 NANOSLEEP.SYNCS 0x989680 ;  /* 0x009896800000895d */ /* 0x004fea0003900000 */
[----:B------:R-:W2:Y:S02]  /*49c0*/  @!P0 SYNCS.PHASECHK.TRANS64 P0, [R8+URZ], R11 ;  /* 0x0000000b080085a7 */ /* 0x000ea400080010ff */
[----:B--2---:R-:W-:Y:S05]  /*49d0*/  @!P0 BRA `(.L_x_64) ;  /* 0xfffffffc00f08947 */ /* 0x004fea000383ffff */
[----:B------:R-:W-:Y:S05]  /*49e0*/  BRA `(.L_x_44) ;  /* 0xffffffd400807947 */ /* 0x000fea000383ffff */
.L_x_47:
[----:B------:R-:W-:Y:S02]  /*49f0*/  MOV R4, UR26 ;  /* 0x0000001a00047c02 */ /* 0x000fe40008000f00 */
[----:B------:R-:W-:-:S07]  /*4a00*/  MOV R7, R6 ;  /* 0x0000000600077202 */ /* 0x000fce0000000f00 */
.L_x_65:
[----:B-1----:R1:W2:Y:S02]  /*4a10*/  SYNCS.PHASECHK.TRANS64.TRYWAIT P0, [R4+URZ+0x70], R7 ;  /* 0x00007007040075a7 */ /* 0x0022a400080011ff */
[----:B--2---:R-:W-:Y:S05]  /*4a20*/  @!P0 NANOSLEEP.SYNCS 0x989680 ;  /* 0x009896800000895d */ /* 0x004fea0003900000 */
[----:B------:R-:W2:Y:S02]  /*4a30*/  @!P0 SYNCS.PHASECHK.TRANS64 P0, [R4+URZ+0x70], R7 ;  /* 0x00007007040085a7 */ /* 0x000ea400080010ff */
[----:B--2---:R-:W-:Y:S05]  /*4a40*/  @!P0 BRA `(.L_x_65) ;  /* 0xfffffffc00f08947 */ /* 0x004fea000383ffff */
[----:B------:R-:W-:Y:S05]  /*4a50*/  BRA `(.L_x_66) ;  /* 0xffffffdc00687947 */ /* 0x000fea000383ffff */
.L_x_53:
[----:B-1----:R1:W2:Y:S02]  /*4a60*/  SYNCS.PHASECHK.TRANS64.TRYWAIT P0, [R2+URZ+0x90], RZ ;  /* 0x000090ff020075a7 */ /* 0x0022a400080011ff */
[----:B--2---:R-:W-:Y:S05]  /*4a70*/  @!P0 NANOSLEEP.SYNCS 0x989680 ;  /* 0x009896800000895d */ /* 0x004fea0003900000 */
[----:B------:R-:W2:Y:S02]  /*4a80*/  @!P0 SYNCS.PHASECHK.TRANS64 P0, [R2+URZ+0x90], RZ ;  /* 0x000090ff020085a7 */ /* 0x000ea400080010ff */
[----:B--2---:R-:W-:Y:S05]  /*4a90*/  @!P0 BRA `(.L_x_53) ;  /* 0xfffffffc00f08947 */ /* 0x004fea000383ffff */
[----:B------:R-:W-:Y:S05]  /*4aa0*/  BRA `(.L_x_67) ;  /* 0xfffffff800687947 */ /* 0x000fea000383ffff */
        .weak           $__internal_0_$__cuda_sm10x_tcgen05_guardrail_trap_col_being_dealloced_not_returned_by_alloc
        .type           $__internal_0_$__cuda_sm10x_tcgen05_guardrail_trap_col_being_dealloced_not_returned_by_alloc,@function
        .size           $__internal_0_$__cuda_sm10x_tcgen05_guardrail_trap_col_being_dealloced_not_returned_by_alloc,($__internal_1_$__cuda_sm10x_tcgen05_guardrail_trap_phase_invalid_during_alloc - $__internal_0_$__cuda_sm10x_tcgen05_guardrail_trap_col_being_dealloced_not_returned_by_alloc)
$__internal_0_$__cuda_sm10x_tcgen05_guardrail_trap_col_being_dealloced_not_returned_by_alloc:
[----:B------:R-:W-:Y:S05]  /*4ab0*/  BPT.TRAP 0x1 ;  /* 0x000000040000795c */ /* 0x000fea0000300000 */
[----:B------:R-:W-:-:S04]  /*4ac0*/  HFMA2 R3, -RZ, RZ, 0, 0 ;  /* 0x00000000ff037431 */ /* 0x000fc800000001ff */
[----:B------:R-:W-:Y:S05]  /*4ad0*/  RET.REL.NODEC R2 `(kernel_cutlass_kernel_cudnngemm_swigludense_gemm_persistent_swigluPersistentDenseGemmKernel_object_at__TiledMMA_ThrLayoutVMNK21111000_PermutationMNK____MMAAtom_ThrID21_ShapeMNK25612816_TV_0) ;  /* 0xffffffb402487950 */ /* 0x000fea0003c3ffff */
        .weak           $__internal_1_$__cuda_sm10x_tcgen05_guardrail_trap_phase_invalid_during_alloc
        .type           $__internal_1_$__cuda_sm10x_tcgen05_guardrail_trap_phase_invalid_during_alloc,@function
        .size           $__internal_1_$__cuda_sm10x_tcgen05_guardrail_trap_phase_invalid_during_alloc,($__internal_2_$__cuda_sm10x_tcgen05_guardrail_trap_unallocated_columns_being_dealloced - $__internal_1_$__cuda_sm10x_tcgen05_guardrail_trap_phase_invalid_during_alloc)
$__internal_1_$__cuda_sm10x_tcgen05_guardrail_trap_phase_invalid_during_alloc:
[----:B------:R-:W-:Y:S05]  /*4ae0*/  BPT.TRAP 0x1 ;  /* 0x000000040000795c */ /* 0x000fea0000300000 */
[----:B------:R-:W-:-:S04]  /*4af0*/  MOV R3, 0x0 ;  /* 0x0000000000037802 */ /* 0x000fc80000000f00 */
[----:B------:R-:W-:Y:S05]  /*4b00*/  RET.REL.NODEC R2 `(kernel_cutlass_kernel_cudnngemm_swigludense_gemm_persistent_swigluPersistentDenseGemmKernel_object_at__TiledMMA_ThrLayoutVMNK21111000_PermutationMNK____MMAAtom_ThrID21_ShapeMNK25612816_TV_0) ;  /* 0xffffffb4023c7950 */ /* 0x000fea0003c3ffff */
        .weak           $__internal_2_$__cuda_sm10x_tcgen05_guardrail_trap_unallocated_columns_being_dealloced
        .type           $__internal_2_$__cuda_sm10x_tcgen05_guardrail_trap_unallocated_columns_being_dealloced,@function
        .size           $__internal_2_$__cuda_sm10x_tcgen05_guardrail_trap_unallocated_columns_being_dealloced,(.L_x_71 - $__internal_2_$__cuda_sm10x_tcgen05_guardrail_trap_unallocated_columns_being_dealloced)
$__internal_2_$__cuda_sm10x_tcgen05_guardrail_trap_unallocated_columns_being_dealloced:
[----:B------:R-:W-:Y:S05]  /*4b10*/  BPT.TRAP 0x1 ;  /* 0x000000040000795c */ /* 0x000fea0000300000 */
[----:B------:R-:W-:-:S04]  /*4b20*/  HFMA2 R3, -RZ, RZ, 0, 0 ;  /* 0x00000000ff037431 */ /* 0x000fc800000001ff */
[----:B------:R-:W-:Y:S05]  /*4b30*/  RET.REL.NODEC R2 `(kernel_cutlass_kernel_cudnngemm_swigludense_gemm_persistent_swigluPersistentDenseGemmKernel_object_at__TiledMMA_ThrLayoutVMNK21111000_PermutationMNK____MMAAtom_ThrID21_ShapeMNK25612816_TV_0) ;  /* 0xffffffb402307950 */ /* 0x000fea0003c3ffff */
.L_x_68:
[----:B------:R-:W-:-:S00]  /*4b40*/  BRA `(.L_x_68) ;  /* 0xfffffffc00fc7947 */ /* 0x000fc0000383ffff */
[----:B------:R-:W-:-:S00]  /*4b50*/  NOP ;  /* 0x0000000000007918 */ /* 0x000fc00000000000 */
        /* <DEDUP_REMOVED lines=10> */
.L_x_71:


//--------------------- .nv.shared.kernel_cutlass_kernel_cudnngemm_swigludense_gemm_persistent_swigluPersistentDenseGemmKernel_object_at__TiledMMA_ThrLayoutVMNK21111000_PermutationMNK____MMAAtom_ThrID21_ShapeMNK25612816_TV_0 --------------------------
	.section	.nv.shared.kernel_cutlass_kernel_cudnngemm_swigludense_gemm_persistent_swigluPersistentDenseGemmKernel_object_at__TiledMMA_ThrLayoutVMNK21111000_PermutationMNK____MMAAtom_ThrID21_ShapeMNK25612816_TV_0,"aw",@nobits
	.sectionflags	@""
	.align	1024
	.zero		1024


//--------------------- .nv.shared.reserved.0     --------------------------
	.section	.nv.shared.reserved.0,"aw",@nobits
	.align	8
	.weak		__nv_reservedSMEM_offset_0_alias
	.size		__nv_reservedSMEM_offset_0_alias, 0, 64
	.other		__nv_reservedSMEM_offset_0_alias,@"STO_CUDA_RESERVED_SHARED STV_DEFAULT"
__nv_reservedSMEM_offset_0_alias:
	.zero		0
.nv.shared.reserved.0:
	.zero		64
	.weak		__nv_reservedSMEM_allocation_phase
	.type		__nv_reservedSMEM_allocation_phase,@object
	.size		__nv_reservedSMEM_allocation_phase,(.L_0 - __nv_reservedSMEM_allocation_phase)
__nv_reservedSMEM_allocation_phase:
	.zero		1
.L_0:
	.zero		7
	.weak		__nv_reservedSMEM_devtool_atexit_pc
	.type		__nv_reservedSMEM_devtool_atexit_pc,@object
	.size		__nv_reservedSMEM_devtool_atexit_pc,(__nv_reservedSMEM_allocation_mask - __nv_reservedSMEM_devtool_atexit_pc)
__nv_reservedSMEM_devtool_atexit_pc:
	.zero		8
	.weak		__nv_reservedSMEM_allocation_mask
	.type		__nv_reservedSMEM_allocation_mask,@object
	.size		__nv_reservedSMEM_allocation_mask,(.L_2 - __nv_reservedSMEM_allocation_mask)
__nv_reservedSMEM_allocation_mask:
	.zero		4
.L_2:
	.zero		4
	.weak		__nv_reservedSMEM_tmem_allocation_pipeline_mbarrier
	.type		__nv_reservedSMEM_tmem_allocation_pipeline_mbarrier,@object
	.size		__nv_reservedSMEM_tmem_allocation_pipeline_mbarrier,(__nv_reservedSMEM_tmem_allocation_pipeline_mbarrier_parity - __nv_reservedSMEM_tmem_allocation_pipeline_mbarrier)
__nv_reservedSMEM_tmem_allocation_pipeline_mbarrier:
	.zero		8
	.weak		__nv_reservedSMEM_tmem_allocation_pipeline_mbarrier_parity
	.type		__nv_reservedSMEM_tmem_allocation_pipeline_mbarrier_parity,@object
	.size		__nv_reservedSMEM_tmem_allocation_pipeline_mbarrier_parity,(.L_4 - __nv_reservedSMEM_tmem_allocation_pipeline_mbarrier_parity)
__nv_reservedSMEM_tmem_allocation_pipeline_mbarrier_parity:
	.zero		4
.L_4:


//--------------------- .nv.constant0.kernel_cutlass_kernel_cudnngemm_swigludense_gemm_persistent_swigluPersistentDenseGemmKernel_object_at__TiledMMA_ThrLayoutVMNK21111000_PermutationMNK____MMAAtom_ThrID21_ShapeMNK25612816_TV_0 --------------------------
	.section	.nv.constant0.kernel_cutlass_kernel_cudnngemm_swigludense_gemm_persistent_swigluPersistentDenseGemmKernel_object_at__TiledMMA_ThrLayoutVMNK21111000_PermutationMNK____MMAAtom_ThrID21_ShapeMNK25612816_TV_0,"a",@progbits
	.sectionflags	@""
	.align	4
.nv.constant0.kernel_cutlass_kernel_cudnngemm_swigludense_gemm_persistent_swigluPersistentDenseGemmKernel_object_at__TiledMMA_ThrLayoutVMNK21111000_PermutationMNK____MMAAtom_ThrID21_ShapeMNK25612816_TV_0:
	.zero		1512


//--------------------- SYMBOLS --------------------------

	.type		.nv.reservedSmem.offset0,@object
	.size		.nv.reservedSmem.offset0,0x4
	.type		.nv.reservedSmem.cap,@object
	.size		.nv.reservedSmem.cap,0x4
